	.target	sm_90a

	.elftype	@"ET_EXEC"


//--------------------- .note.nv.tkinfo           --------------------------
	.section	.note.nv.tkinfo,"",@"SHT_NOTE"
	.sectionflags	@"SHF_NOTE_NV_TKINFO"
	.tkinfo
        /*0018*/ 	.word	0x00000002
        /*0030*/ 	.string	""
        /*0030*/ 	.string	"ptxas"
        /*0030*/ 	.string	"Cuda compilation tools, release 13.0, V13.0.88"
        /*0030*/ 	.string	"Build cuda_13.0.r13.0/compiler.36424714_0"
        /*0030*/ 	.string	"-arch sm_90a -m 64 "



//--------------------- .note.nv.cuinfo           --------------------------
	.section	.note.nv.cuinfo,"",@"SHT_NOTE"
	.sectionflags	@"SHF_NOTE_NV_CUINFO"
        /*0018*/ 	.short	0x0002
        /*001a*/ 	.short	0x005a
        /*001c*/ 	.short	0x0082
	.zero		2


//--------------------- .nv.info                  --------------------------
	.section	.nv.info,"",@"SHT_CUDA_INFO"
	.align	4


	//----- nvinfo : EIATTR_REGCOUNT
	.align		4
        /*0000*/ 	.byte	0x04, 0x2f
        /*0002*/ 	.short	(.L_15 - .L_14)
	.align		4
.L_14:
        /*0004*/ 	.word	index@(_ZN7cutlass13device_kernelINS_4gemm6kernel13GemmUniversalIN4cute5tupleIJiiiiEEENS1_10collective13CollectiveMmaINS1_34MainloopSm90TmaGmmaWarpSpecializedILi4ENS5_IJNS4_1CILi2EEESB_NSA_ILi1EEEEEENS1_35KernelTmaWarpSpecializedCooperativeEEENS5_IJNSA_ILi128EEENSA_ILi256EEENSA_ILi32EEEEEENS_10tfloat32_tENS5_IJlSC_lEEESK_SL_NS4_8TiledMMAINS4_8MMA_AtomIJNS4_4SM904GMMA30MMA_64x256x8_F32TF32TF32_SS_TNILNSP_7ScaleInE1ELSR_1EEEEEENS4_6LayoutINS5_IJSB_SC_SC_EEENS5_IJSC_NSA_ILi0EEESW_EEEEENS5_IJNS4_10UnderscoreESZ_SZ_EEEEENS4_23SM90_TMA_LOAD_MULTICASTENS4_14ComposedLayoutINS4_7SwizzleILi3ELi4ELi3EEENS4_18smem_ptr_flag_bitsILi32EEENSU_INS5_IJNSA_ILi8EEESI_EEENS5_IJSI_SC_EEEEEEEvNS4_8identityES12_S1C_vS1D_EENS_8epilogue10collective6detail29Sm90TmaWarpSpecializedAdapterINS1G_15DefaultEpilogueISK_SL_SL_NS1F_6thread17LinearCombinationISK_Li1EffLNS1K_9ScaleType4KindE0ELNS_15FloatRoundStyleE2ESK_EENS1_15EpilogueDefaultEEEEEvvEEEEvNT_6ParamsE)
        /*0008*/ 	.word	0x000000a8


	//----- nvinfo : EIATTR_FRAME_SIZE
	.align		4
.L_15:
        /*000c*/ 	.byte	0x04, 0x11
        /*000e*/ 	.short	(.L_17 - .L_16)
	.align		4
.L_16:
        /*0010*/ 	.word	index@(_ZN7cutlass13device_kernelINS_4gemm6kernel13GemmUniversalIN4cute5tupleIJiiiiEEENS1_10collective13CollectiveMmaINS1_34MainloopSm90TmaGmmaWarpSpecializedILi4ENS5_IJNS4_1CILi2EEESB_NSA_ILi1EEEEEENS1_35KernelTmaWarpSpecializedCooperativeEEENS5_IJNSA_ILi128EEENSA_ILi256EEENSA_ILi32EEEEEENS_10tfloat32_tENS5_IJlSC_lEEESK_SL_NS4_8TiledMMAINS4_8MMA_AtomIJNS4_4SM904GMMA30MMA_64x256x8_F32TF32TF32_SS_TNILNSP_7ScaleInE1ELSR_1EEEEEENS4_6LayoutINS5_IJSB_SC_SC_EEENS5_IJSC_NSA_ILi0EEESW_EEEEENS5_IJNS4_10UnderscoreESZ_SZ_EEEEENS4_23SM90_TMA_LOAD_MULTICASTENS4_14ComposedLayoutINS4_7SwizzleILi3ELi4ELi3EEENS4_18smem_ptr_flag_bitsILi32EEENSU_INS5_IJNSA_ILi8EEESI_EEENS5_IJSI_SC_EEEEEEEvNS4_8identityES12_S1C_vS1D_EENS_8epilogue10collective6detail29Sm90TmaWarpSpecializedAdapterINS1G_15DefaultEpilogueISK_SL_SL_NS1F_6thread17LinearCombinationISK_Li1EffLNS1K_9ScaleType4KindE0ELNS_15FloatRoundStyleE2ESK_EENS1_15EpilogueDefaultEEEEEvvEEEEvNT_6ParamsE)
        /*0014*/ 	.word	0x00000000


	//----- nvinfo : EIATTR_MIN_STACK_SIZE
	.align		4
.L_17:
        /*0018*/ 	.byte	0x04, 0x12
        /*001a*/ 	.short	(.L_19 - .L_18)
	.align		4
.L_18:
        /*001c*/ 	.word	index@(_ZN7cutlass13device_kernelINS_4gemm6kernel13GemmUniversalIN4cute5tupleIJiiiiEEENS1_10collective13CollectiveMmaINS1_34MainloopSm90TmaGmmaWarpSpecializedILi4ENS5_IJNS4_1CILi2EEESB_NSA_ILi1EEEEEENS1_35KernelTmaWarpSpecializedCooperativeEEENS5_IJNSA_ILi128EEENSA_ILi256EEENSA_ILi32EEEEEENS_10tfloat32_tENS5_IJlSC_lEEESK_SL_NS4_8TiledMMAINS4_8MMA_AtomIJNS4_4SM904GMMA30MMA_64x256x8_F32TF32TF32_SS_TNILNSP_7ScaleInE1ELSR_1EEEEEENS4_6LayoutINS5_IJSB_SC_SC_EEENS5_IJSC_NSA_ILi0EEESW_EEEEENS5_IJNS4_10UnderscoreESZ_SZ_EEEEENS4_23SM90_TMA_LOAD_MULTICASTENS4_14ComposedLayoutINS4_7SwizzleILi3ELi4ELi3EEENS4_18smem_ptr_flag_bitsILi32EEENSU_INS5_IJNSA_ILi8EEESI_EEENS5_IJSI_SC_EEEEEEEvNS4_8identityES12_S1C_vS1D_EENS_8epilogue10collective6detail29Sm90TmaWarpSpecializedAdapterINS1G_15DefaultEpilogueISK_SL_SL_NS1F_6thread17LinearCombinationISK_Li1EffLNS1K_9ScaleType4KindE0ELNS_15FloatRoundStyleE2ESK_EENS1_15EpilogueDefaultEEEEEvvEEEEvNT_6ParamsE)
        /*0020*/ 	.word	0x00000000
.L_19:


//--------------------- .nv.compat                --------------------------
	.section	.nv.compat,"",@"SHT_CUDA_COMPAT_INFO"
	.align	4
        /*0000*/ 	.byte	0x02, 0x09, 0x01, 0x00, 0x02, 0x02, 0x04, 0x00, 0x02, 0x05, 0x05, 0x00, 0x03, 0x07, 0x01, 0x01
        /*0010*/ 	.byte	0x02, 0x03, 0x01, 0x00, 0x02, 0x06, 0x01, 0x00, 0x04, 0x0b, 0x08, 0x00, 0x00, 0x00, 0x00, 0x00
        /*0020*/ 	.byte	0x00, 0x00, 0x00, 0x00


//--------------------- .nv.info._ZN7cutlass13device_kernelINS_4gemm6kernel13GemmUniversalIN4cute5tupleIJiiiiEEENS1_10collective13CollectiveMmaINS1_34MainloopSm90TmaGmmaWarpSpecializedILi4ENS5_IJNS4_1CILi2EEESB_NSA_ILi1EEEEEENS1_35KernelTmaWarpSpecializedCooperativeEEENS5_IJNSA_ILi128EEENSA_ILi256EEENSA_ILi32EEEEEENS_10tfloat32_tENS5_IJlSC_lEEESK_SL_NS4_8TiledMMAINS4_8MMA_AtomIJNS4_4SM904GMMA30MMA_64x256x8_F32TF32TF32_SS_TNILNSP_7ScaleInE1ELSR_1EEEEEENS4_6LayoutINS5_IJSB_SC_SC_EEENS5_IJSC_NSA_ILi0EEESW_EEEEENS5_IJNS4_10UnderscoreESZ_SZ_EEEEENS4_23SM90_TMA_LOAD_MULTICASTENS4_14ComposedLayoutINS4_7SwizzleILi3ELi4ELi3EEENS4_18smem_ptr_flag_bitsILi32EEENSU_INS5_IJNSA_ILi8EEESI_EEENS5_IJSI_SC_EEEEEEEvNS4_8identityES12_S1C_vS1D_EENS_8epilogue10collective6detail29Sm90TmaWarpSpecializedAdapterINS1G_15DefaultEpilogueISK_SL_SL_NS1F_6thread17LinearCombinationISK_Li1EffLNS1K_9ScaleType4KindE0ELNS_15FloatRoundStyleE2ESK_EENS1_15EpilogueDefaultEEEEEvvEEEEvNT_6ParamsE --------------------------
	.section	.nv.info._ZN7cutlass13device_kernelINS_4gemm6kernel13GemmUniversalIN4cute5tupleIJiiiiEEENS1_10collective13CollectiveMmaINS1_34MainloopSm90TmaGmmaWarpSpecializedILi4ENS5_IJNS4_1CILi2EEESB_NSA_ILi1EEEEEENS1_35KernelTmaWarpSpecializedCooperativeEEENS5_IJNSA_ILi128EEENSA_ILi256EEENSA_ILi32EEEEEENS_10tfloat32_tENS5_IJlSC_lEEESK_SL_NS4_8TiledMMAINS4_8MMA_AtomIJNS4_4SM904GMMA30MMA_64x256x8_F32TF32TF32_SS_TNILNSP_7ScaleInE1ELSR_1EEEEEENS4_6LayoutINS5_IJSB_SC_SC_EEENS5_IJSC_NSA_ILi0EEESW_EEEEENS5_IJNS4_10UnderscoreESZ_SZ_EEEEENS4_23SM90_TMA_LOAD_MULTICASTENS4_14ComposedLayoutINS4_7SwizzleILi3ELi4ELi3EEENS4_18smem_ptr_flag_bitsILi32EEENSU_INS5_IJNSA_ILi8EEESI_EEENS5_IJSI_SC_EEEEEEEvNS4_8identityES12_S1C_vS1D_EENS_8epilogue10collective6detail29Sm90TmaWarpSpecializedAdapterINS1G_15DefaultEpilogueISK_SL_SL_NS1F_6thread17LinearCombinationISK_Li1EffLNS1K_9ScaleType4KindE0ELNS_15FloatRoundStyleE2ESK_EENS1_15EpilogueDefaultEEEEEvvEEEEvNT_6ParamsE,"",@"SHT_CUDA_INFO"
	.sectionflags	@""
	.align	4


	//----- nvinfo : EIATTR_CUDA_API_VERSION
	.align		4
        /*0000*/ 	.byte	0x04, 0x37
        /*0002*/ 	.short	(.L_21 - .L_20)
.L_20:
        /*0004*/ 	.word	0x00000082


	//----- nvinfo : EIATTR_KPARAM_INFO
	.align		4
.L_21:
        /*0008*/ 	.byte	0x04, 0x17
        /*000a*/ 	.short	(.L_23 - .L_22)
.L_22:
        /*000c*/ 	.word	0x00000000
        /*0010*/ 	.short	0x0000
        /*0012*/ 	.short	0x0070
        /*0014*/ 	.byte	0x00, 0xf0, 0x01, 0x10


	//----- nvinfo : EIATTR_SPARSE_MMA_MASK
	.align		4
.L_23:
        /*0018*/ 	.byte	0x03, 0x50
        /*001a*/ 	.short	0x0000


	//----- nvinfo : EIATTR_MAXREG_COUNT
	.align		4
        /*001c*/ 	.byte	0x03, 0x1b
        /*001e*/ 	.short	0x00a8


	//----- nvinfo : EIATTR_NUM_BARRIERS
	.align		4
        /*0020*/ 	.byte	0x02, 0x4c
        /*0022*/ 	.byte	0x01
	.zero		1


	//----- nvinfo : EIATTR_EXTERNS
	.align		4
        /*0024*/ 	.byte	0x04, 0x0f
        /*0026*/ 	.short	(.L_25 - .L_24)


	//   ....[0]....
	.align		4
.L_24:
        /*0028*/ 	.word	index@(__assertfail)


	//----- nvinfo : EIATTR_MERCURY_ISA_VERSION
	.align		4
.L_25:
        /*002c*/ 	.byte	0x03, 0x5f
        /*002e*/ 	.short	0x0101


	//----- nvinfo : EIATTR_INT_WARP_WIDE_INSTR_OFFSETS
	.align		4
        /*0030*/ 	.byte	0x04, 0x31
        /*0032*/ 	.short	(.L_27 - .L_26)


	//   ....[0]....
.L_26:
        /*0034*/ 	.word	0x00000480


	//   ....[1]....
        /*0038*/ 	.word	0x000004b0


	//   ....[2]....
        /*003c*/ 	.word	0x00000670


	//   ....[3]....
        /*0040*/ 	.word	0x00001d30


	//----- nvinfo : EIATTR_COOP_GROUP_MASK_REGIDS
	.align		4
.L_27:
        /*0044*/ 	.byte	0x04, 0x29
        /*0046*/ 	.short	(.L_29 - .L_28)


	//   ....[0]....
.L_28:
        /*0048*/ 	.word	0xffffffff


	//   ....[1]....
        /*004c*/ 	.word	0xffffffff


	//   ....[2]....
        /*0050*/ 	.word	0xffffffff


	//   ....[3]....
        /*0054*/ 	.word	0xffffffff


	//   ....[4]....
        /*0058*/ 	.word	0xffffffff


	//   ....[5]....
        /*005c*/ 	.word	0xffffffff


	//----- nvinfo : EIATTR_COOP_GROUP_INSTR_OFFSETS
	.align		4
.L_29:
        /*0060*/ 	.byte	0x04, 0x28
        /*0062*/ 	.short	(.L_31 - .L_30)


	//   ....[0]....
.L_30:
        /*0064*/ 	.word	0x00000060


	//   ....[1]....
        /*0068*/ 	.word	0x00000070


	//   ....[2]....
        /*006c*/ 	.word	0x00000130


	//   ....[3]....
        /*0070*/ 	.word	0x000002d0


	//   ....[4]....
        /*0074*/ 	.word	0x000007f0


	//   ....[5]....
        /*0078*/ 	.word	0x00001240


	//----- nvinfo : EIATTR_REG_RECONFIG
	.align		4
.L_31:
        /*007c*/ 	.byte	0x01, 0x54
	.zero		2


	//----- nvinfo : EIATTR_SYSCALL_OFFSETS
	.align		4
        /*0080*/ 	.byte	0x04, 0x46
        /*0082*/ 	.short	(.L_33 - .L_32)


	//   ....[0]....
.L_32:
        /*0084*/ 	.word	0x00001400


	//----- nvinfo : EIATTR_MBARRIER_INSTR_OFFSETS
	.align		4
.L_33:
        /*0088*/ 	.byte	0x04, 0x39
        /*008a*/ 	.short	(.L_35 - .L_34)


	//   ....[0]....
.L_34:
        /*008c*/ 	.word	0x00000230
        /*0090*/ 	.word	0x000000ff
        /*0094*/ 	.word	0x00000000
        /*0098*/ 	.short	0x0100
        /*009a*/ 	.byte	0x08
	.zero		1


	//   ....[1]....
        /*009c*/ 	.word	0x00000240
        /*00a0*/ 	.word	0x000000ff
        /*00a4*/ 	.word	0x00000020
        /*00a8*/ 	.short	0x0100
        /*00aa*/ 	.byte	0x08
	.zero		1


	//   ....[2]....
        /*00ac*/ 	.word	0x00000250
        /*00b0*/ 	.word	0x000000ff
        /*00b4*/ 	.word	0x00000008
        /*00b8*/ 	.short	0x0100
        /*00ba*/ 	.byte	0x08
	.zero		1


	//   ....[3]....
        /*00bc*/ 	.word	0x00000260
        /*00c0*/ 	.word	0x000000ff
        /*00c4*/ 	.word	0x00000028
        /*00c8*/ 	.short	0x0100
        /*00ca*/ 	.byte	0x08
	.zero		1


	//   ....[4]....
        /*00cc*/ 	.word	0x00000270
        /*00d0*/ 	.word	0x000000ff
        /*00d4*/ 	.word	0x00000010
        /*00d8*/ 	.short	0x0100
        /*00da*/ 	.byte	0x08
	.zero		1


	//   ....[5]....
        /*00dc*/ 	.word	0x00000280
        /*00e0*/ 	.word	0x000000ff
        /*00e4*/ 	.word	0x00000030
        /*00e8*/ 	.short	0x0100
        /*00ea*/ 	.byte	0x08
	.zero		1


	//   ....[6]....
        /*00ec*/ 	.word	0x00000290
        /*00f0*/ 	.word	0x000000ff
        /*00f4*/ 	.word	0x00000018
        /*00f8*/ 	.short	0x0100
        /*00fa*/ 	.byte	0x08
	.zero		1


	//   ....[7]....
        /*00fc*/ 	.word	0x000002a0
        /*0100*/ 	.word	0x000000ff
        /*0104*/ 	.word	0x00000038
        /*0108*/ 	.short	0x0100
        /*010a*/ 	.byte	0x08
	.zero		1


	//   ....[8]....
        /*010c*/ 	.word	0x000006f0
        /*0110*/ 	.word	0x000000ff
        /*0114*/ 	.word	0x00000050
        /*0118*/ 	.short	0x0100
        /*011a*/ 	.byte	0x06
	.zero		1


	//   ....[9]....
        /*011c*/ 	.word	0x00000780
        /*0120*/ 	.word	0x000000ff
        /*0124*/ 	.word	0x00000058
        /*0128*/ 	.short	0x0100
        /*012a*/ 	.byte	0x06
	.zero		1


	//   ....[10]....
        /*012c*/ 	.word	0x000014c0
        /*0130*/ 	.word	0x00000003
        /*0134*/ 	.word	0x00000000
        /*0138*/ 	.short	0x010a
        /*013a*/ 	.byte	0x3f
	.zero		1


	//   ....[11]....
        /*013c*/ 	.word	0x00001500
        /*0140*/ 	.word	0x00000003
        /*0144*/ 	.word	0x00000000
        /*0148*/ 	.short	0x010a
        /*014a*/ 	.byte	0x3f
	.zero		1


	//   ....[12]....
        /*014c*/ 	.word	0x00001900
        /*0150*/ 	.word	0x00000005
        /*0154*/ 	.word	0x00000000
        /*0158*/ 	.short	0x010a
        /*015a*/ 	.byte	0x3f
	.zero		1


	//   ....[13]....
        /*015c*/ 	.word	0x00001940
        /*0160*/ 	.word	0x00000005
        /*0164*/ 	.word	0x00000000
        /*0168*/ 	.short	0x010a
        /*016a*/ 	.byte	0x3f
	.zero		1


	//   ....[14]....
        /*016c*/ 	.word	0x00001bd0
        /*0170*/ 	.word	0x00000005
        /*0174*/ 	.word	0x00000000
        /*0178*/ 	.short	0x0101
        /*017a*/ 	.byte	0x3f
	.zero		1


	//   ....[15]....
        /*017c*/ 	.word	0x00001db0
        /*0180*/ 	.word	0x00000003
        /*0184*/ 	.word	0x00000000
        /*0188*/ 	.short	0x0101
        /*018a*/ 	.byte	0x3f
	.zero		1


	//   ....[16]....
        /*018c*/ 	.word	0x0000ac80
        /*0190*/ 	.word	0x00000016
        /*0194*/ 	.word	0x00000020
        /*0198*/ 	.short	0x010a
        /*019a*/ 	.byte	0x3f
	.zero		1


	//   ....[17]....
        /*019c*/ 	.word	0x0000b060
        /*01a0*/ 	.word	0x00000004
        /*01a4*/ 	.word	0x00000058
        /*01a8*/ 	.short	0x0101
        /*01aa*/ 	.byte	0x3f
	.zero		1


	//   ....[18]....
        /*01ac*/ 	.word	0x0000b770
        /*01b0*/ 	.word	0x00000005
        /*01b4*/ 	.word	0x00000000
        /*01b8*/ 	.short	0x010a
        /*01ba*/ 	.byte	0x3f
	.zero		1


	//   ....[19]....
        /*01bc*/ 	.word	0x0000b7f0
        /*01c0*/ 	.word	0x00000007
        /*01c4*/ 	.word	0x00000000
        /*01c8*/ 	.short	0x010a
        /*01ca*/ 	.byte	0x3f
	.zero		1


	//   ....[20]....
        /*01cc*/ 	.word	0x0000b880
        /*01d0*/ 	.word	0x00000006
        /*01d4*/ 	.word	0x00000000
        /*01d8*/ 	.short	0x010a
        /*01da*/ 	.byte	0x3f
	.zero		1


	//   ....[21]....
        /*01dc*/ 	.word	0x0000b910
        /*01e0*/ 	.word	0x00000003
        /*01e4*/ 	.word	0x00000000
        /*01e8*/ 	.short	0x010a
        /*01ea*/ 	.byte	0x3f
	.zero		1


	//   ....[22]....
        /*01ec*/ 	.word	0x0000b970
        /*01f0*/ 	.word	0x00000003
        /*01f4*/ 	.word	0x00000000
        /*01f8*/ 	.short	0x010a
        /*01fa*/ 	.byte	0x3f
	.zero		1


	//   ....[23]....
        /*01fc*/ 	.word	0x0000b9c0
        /*0200*/ 	.word	0x00000005
        /*0204*/ 	.word	0x00000000
        /*0208*/ 	.short	0x010a
        /*020a*/ 	.byte	0x3f
	.zero		1


	//   ....[24]....
        /*020c*/ 	.word	0x0000ba90
        /*0210*/ 	.word	0x00000016
        /*0214*/ 	.word	0x00000020
        /*0218*/ 	.short	0x010a
        /*021a*/ 	.byte	0x3f
	.zero		1


	//   ....[25]....
        /*021c*/ 	.word	0x0000bb60
        /*0220*/ 	.word	0x00000005
        /*0224*/ 	.word	0x00000000
        /*0228*/ 	.short	0x010a
        /*022a*/ 	.byte	0x3f
	.zero		1


	//   ....[26]....
        /*022c*/ 	.word	0x0000bbb0
        /*0230*/ 	.word	0x00000007
        /*0234*/ 	.word	0x00000000
        /*0238*/ 	.short	0x010a
        /*023a*/ 	.byte	0x3f
	.zero		1


	//   ....[27]....
        /*023c*/ 	.word	0x0000bc00
        /*0240*/ 	.word	0x00000006
        /*0244*/ 	.word	0x00000000
        /*0248*/ 	.short	0x010a
        /*024a*/ 	.byte	0x3f
	.zero		1


	//----- nvinfo : EIATTR_NUM_MBARRIERS
	.align		4
.L_35:
        /*024c*/ 	.byte	0x03, 0x38
        /*024e*/ 	.short	0x000a


	//----- nvinfo : EIATTR_EXIT_INSTR_OFFSETS
	.align		4
        /*0250*/ 	.byte	0x04, 0x1c
        /*0252*/ 	.short	(.L_37 - .L_36)


	//   ....[0]....
.L_36:
        /*0254*/ 	.word	0x00000950


	//   ....[1]....
        /*0258*/ 	.word	0x00001170


	//   ....[2]....
        /*025c*/ 	.word	0x0000a2b0


	//   ....[3]....
        /*0260*/ 	.word	0x0000a810


	//   ....[4]....
        /*0264*/ 	.word	0x0000b960


	//----- nvinfo : EIATTR_MAX_THREADS
	.align		4
.L_37:
        /*0268*/ 	.byte	0x04, 0x05
        /*026a*/ 	.short	(.L_39 - .L_38)
.L_38:
        /*026c*/ 	.word	0x00000180
        /*0270*/ 	.word	0x00000001
        /*0274*/ 	.word	0x00000001


	//----- nvinfo : EIATTR_CRS_STACK_SIZE
	.align		4
.L_39:
        /*0278*/ 	.byte	0x04, 0x1e
        /*027a*/ 	.short	(.L_41 - .L_40)
.L_40:
        /*027c*/ 	.word	0x00000000


	//----- nvinfo : EIATTR_CBANK_PARAM_SIZE
	.align		4
.L_41:
        /*0280*/ 	.byte	0x03, 0x19
        /*0282*/ 	.short	0x0470


	//----- nvinfo : EIATTR_PARAM_CBANK
	.align		4
        /*0284*/ 	.byte	0x04, 0x0a
        /*0286*/ 	.short	(.L_43 - .L_42)
	.align		4
.L_42:
        /*0288*/ 	.word	index@(.nv.constant0._ZN7cutlass13device_kernelINS_4gemm6kernel13GemmUniversalIN4cute5tupleIJiiiiEEENS1_10collective13CollectiveMmaINS1_34MainloopSm90TmaGmmaWarpSpecializedILi4ENS5_IJNS4_1CILi2EEESB_NSA_ILi1EEEEEENS1_35KernelTmaWarpSpecializedCooperativeEEENS5_IJNSA_ILi128EEENSA_ILi256EEENSA_ILi32EEEEEENS_10tfloat32_tENS5_IJlSC_lEEESK_SL_NS4_8TiledMMAINS4_8MMA_AtomIJNS4_4SM904GMMA30MMA_64x256x8_F32TF32TF32_SS_TNILNSP_7ScaleInE1ELSR_1EEEEEENS4_6LayoutINS5_IJSB_SC_SC_EEENS5_IJSC_NSA_ILi0EEESW_EEEEENS5_IJNS4_10UnderscoreESZ_SZ_EEEEENS4_23SM90_TMA_LOAD_MULTICASTENS4_14ComposedLayoutINS4_7SwizzleILi3ELi4ELi3EEENS4_18smem_ptr_flag_bitsILi32EEENSU_INS5_IJNSA_ILi8EEESI_EEENS5_IJSI_SC_EEEEEEEvNS4_8identityES12_S1C_vS1D_EENS_8epilogue10collective6detail29Sm90TmaWarpSpecializedAdapterINS1G_15DefaultEpilogueISK_SL_SL_NS1F_6thread17LinearCombinationISK_Li1EffLNS1K_9ScaleType4KindE0ELNS_15FloatRoundStyleE2ESK_EENS1_15EpilogueDefaultEEEEEvvEEEEvNT_6ParamsE)
        /*028c*/ 	.short	0x0210
        /*028e*/ 	.short	0x0470


	//----- nvinfo : EIATTR_SW_WAR
	.align		4
.L_43:
        /*0290*/ 	.byte	0x04, 0x36
        /*0292*/ 	.short	(.L_45 - .L_44)
.L_44:
        /*0294*/ 	.word	0x00000008
.L_45:


//--------------------- .nv.callgraph             --------------------------
	.section	.nv.callgraph,"",@"SHT_CUDA_CALLGRAPH"
	.align	4
	.sectionentsize	8
	.align		4
        /*0000*/ 	.word	0x00000000
	.align		4
        /*0004*/ 	.word	0xffffffff
	.align		4
        /*0008*/ 	.word	index@(_ZN7cutlass13device_kernelINS_4gemm6kernel13GemmUniversalIN4cute5tupleIJiiiiEEENS1_10collective13CollectiveMmaINS1_34MainloopSm90TmaGmmaWarpSpecializedILi4ENS5_IJNS4_1CILi2EEESB_NSA_ILi1EEEEEENS1_35KernelTmaWarpSpecializedCooperativeEEENS5_IJNSA_ILi128EEENSA_ILi256EEENSA_ILi32EEEEEENS_10tfloat32_tENS5_IJlSC_lEEESK_SL_NS4_8TiledMMAINS4_8MMA_AtomIJNS4_4SM904GMMA30MMA_64x256x8_F32TF32TF32_SS_TNILNSP_7ScaleInE1ELSR_1EEEEEENS4_6LayoutINS5_IJSB_SC_SC_EEENS5_IJSC_NSA_ILi0EEESW_EEEEENS5_IJNS4_10UnderscoreESZ_SZ_EEEEENS4_23SM90_TMA_LOAD_MULTICASTENS4_14ComposedLayoutINS4_7SwizzleILi3ELi4ELi3EEENS4_18smem_ptr_flag_bitsILi32EEENSU_INS5_IJNSA_ILi8EEESI_EEENS5_IJSI_SC_EEEEEEEvNS4_8identityES12_S1C_vS1D_EENS_8epilogue10collective6detail29Sm90TmaWarpSpecializedAdapterINS1G_15DefaultEpilogueISK_SL_SL_NS1F_6thread17LinearCombinationISK_Li1EffLNS1K_9ScaleType4KindE0ELNS_15FloatRoundStyleE2ESK_EENS1_15EpilogueDefaultEEEEEvvEEEEvNT_6ParamsE)
	.align		4
        /*000c*/ 	.word	index@(__assertfail)
	.align		4
        /*0010*/ 	.word	0x00000000
	.align		4
        /*0014*/ 	.word	0xfffffffe
	.align		4
        /*0018*/ 	.word	0x00000000
	.align		4
        /*001c*/ 	.word	0xfffffffd
	.align		4
        /*0020*/ 	.word	0x00000000
	.align		4
        /*0024*/ 	.word	0xfffffffc


//--------------------- .nv.constant4             --------------------------
	.section	.nv.constant4,"a",@progbits
	.align	8
	.align		8
.nv.constant4:
        /*0000*/ 	.dword	__assertfail
	.align		8
        /*0008*/ 	.dword	__unnamed_1
	.align		8
        /*0010*/ 	.dword	_ZN39_INTERNAL_83d99612_4_k_cu_1581de99_67924cuda3std3__45__cpo5beginE
	.align		8
        /*0018*/ 	.dword	_ZN39_INTERNAL_83d99612_4_k_cu_1581de99_67924cuda3std3__45__cpo3endE
	.align		8
        /*0020*/ 	.dword	_ZN39_INTERNAL_83d99612_4_k_cu_1581de99_67924cuda3std3__45__cpo6cbeginE
	.align		8
        /*0028*/ 	.dword	_ZN39_INTERNAL_83d99612_4_k_cu_1581de99_67924cuda3std3__45__cpo4cendE
	.align		8
        /*0030*/ 	.dword	_ZN39_INTERNAL_83d99612_4_k_cu_1581de99_67924cuda3std3__441_GLOBAL__N__83d99612_4_k_cu_1581de99_67926ignoreE
	.align		8
        /*0038*/ 	.dword	_ZN39_INTERNAL_83d99612_4_k_cu_1581de99_67924cuda3std3__419piecewise_constructE
	.align		8
        /*0040*/ 	.dword	_ZN39_INTERNAL_83d99612_4_k_cu_1581de99_67924cuda3std3__48in_placeE
	.align		8
        /*0048*/ 	.dword	_ZN39_INTERNAL_83d99612_4_k_cu_1581de99_67924cuda3std6ranges3__45__cpo4swapE
	.align		8
        /*0050*/ 	.dword	_ZN39_INTERNAL_83d99612_4_k_cu_1581de99_67924cuda3std6ranges3__45__cpo9iter_moveE
	.align		8
        /*0058*/ 	.dword	_ZN39_INTERNAL_83d99612_4_k_cu_1581de99_67924cute7productE
	.align		8
        /*0060*/ 	.dword	_ZN39_INTERNAL_83d99612_4_k_cu_1581de99_67924cute1_E
	.align		8
        /*0068*/ 	.dword	$str$22
	.align		8
        /*0070*/ 	.dword	$str$23


//--------------------- .text._ZN7cutlass13device_kernelINS_4gemm6kernel13GemmUniversalIN4cute5tupleIJiiiiEEENS1_10collective13CollectiveMmaINS1_34MainloopSm90TmaGmmaWarpSpecializedILi4ENS5_IJNS4_1CILi2EEESB_NSA_ILi1EEEEEENS1_35KernelTmaWarpSpecializedCooperativeEEENS5_IJNSA_ILi128EEENSA_ILi256EEENSA_ILi32EEEEEENS_10tfloat32_tENS5_IJlSC_lEEESK_SL_NS4_8TiledMMAINS4_8MMA_AtomIJNS4_4SM904GMMA30MMA_64x256x8_F32TF32TF32_SS_TNILNSP_7ScaleInE1ELSR_1EEEEEENS4_6LayoutINS5_IJSB_SC_SC_EEENS5_IJSC_NSA_ILi0EEESW_EEEEENS5_IJNS4_10UnderscoreESZ_SZ_EEEEENS4_23SM90_TMA_LOAD_MULTICASTENS4_14ComposedLayoutINS4_7SwizzleILi3ELi4ELi3EEENS4_18smem_ptr_flag_bitsILi32EEENSU_INS5_IJNSA_ILi8EEESI_EEENS5_IJSI_SC_EEEEEEEvNS4_8identityES12_S1C_vS1D_EENS_8epilogue10collective6detail29Sm90TmaWarpSpecializedAdapterINS1G_15DefaultEpilogueISK_SL_SL_NS1F_6thread17LinearCombinationISK_Li1EffLNS1K_9ScaleType4KindE0ELNS_15FloatRoundStyleE2ESK_EENS1_15EpilogueDefaultEEEEEvvEEEEvNT_6ParamsE --------------------------
	.section	.text._ZN7cutlass13device_kernelINS_4gemm6kernel13GemmUniversalIN4cute5tupleIJiiiiEEENS1_10collective13CollectiveMmaINS1_34MainloopSm90TmaGmmaWarpSpecializedILi4ENS5_IJNS4_1CILi2EEESB_NSA_ILi1EEEEEENS1_35KernelTmaWarpSpecializedCooperativeEEENS5_IJNSA_ILi128EEENSA_ILi256EEENSA_ILi32EEEEEENS_10tfloat32_tENS5_IJlSC_lEEESK_SL_NS4_8TiledMMAINS4_8MMA_AtomIJNS4_4SM904GMMA30MMA_64x256x8_F32TF32TF32_SS_TNILNSP_7ScaleInE1ELSR_1EEEEEENS4_6LayoutINS5_IJSB_SC_SC_EEENS5_IJSC_NSA_ILi0EEESW_EEEEENS5_IJNS4_10UnderscoreESZ_SZ_EEEEENS4_23SM90_TMA_LOAD_MULTICASTENS4_14ComposedLayoutINS4_7SwizzleILi3ELi4ELi3EEENS4_18smem_ptr_flag_bitsILi32EEENSU_INS5_IJNSA_ILi8EEESI_EEENS5_IJSI_SC_EEEEEEEvNS4_8identityES12_S1C_vS1D_EENS_8epilogue10collective6detail29Sm90TmaWarpSpecializedAdapterINS1G_15DefaultEpilogueISK_SL_SL_NS1F_6thread17LinearCombinationISK_Li1EffLNS1K_9ScaleType4KindE0ELNS_15FloatRoundStyleE2ESK_EENS1_15EpilogueDefaultEEEEEvvEEEEvNT_6ParamsE,"ax",@progbits
	.align	128
.text._ZN7cutlass13device_kernelINS_4gemm6kernel13GemmUniversalIN4cute5tupleIJiiiiEEENS1_10collective13CollectiveMmaINS1_34MainloopSm90TmaGmmaWarpSpecializedILi4ENS5_IJNS4_1CILi2EEESB_NSA_ILi1EEEEEENS1_35KernelTmaWarpSpecializedCooperativeEEENS5_IJNSA_ILi128EEENSA_ILi256EEENSA_ILi32EEEEEENS_10tfloat32_tENS5_IJlSC_lEEESK_SL_NS4_8TiledMMAINS4_8MMA_AtomIJNS4_4SM904GMMA30MMA_64x256x8_F32TF32TF32_SS_TNILNSP_7ScaleInE1ELSR_1EEEEEENS4_6LayoutINS5_IJSB_SC_SC_EEENS5_IJSC_NSA_ILi0EEESW_EEEEENS5_IJNS4_10UnderscoreESZ_SZ_EEEEENS4_23SM90_TMA_LOAD_MULTICASTENS4_14ComposedLayoutINS4_7SwizzleILi3ELi4ELi3EEENS4_18smem_ptr_flag_bitsILi32EEENSU_INS5_IJNSA_ILi8EEESI_EEENS5_IJSI_SC_EEEEEEEvNS4_8identityES12_S1C_vS1D_EENS_8epilogue10collective6detail29Sm90TmaWarpSpecializedAdapterINS1G_15DefaultEpilogueISK_SL_SL_NS1F_6thread17LinearCombinationISK_Li1EffLNS1K_9ScaleType4KindE0ELNS_15FloatRoundStyleE2ESK_EENS1_15EpilogueDefaultEEEEEvvEEEEvNT_6ParamsE:
        .type           _ZN7cutlass13device_kernelINS_4gemm6kernel13GemmUniversalIN4cute5tupleIJiiiiEEENS1_10collective13CollectiveMmaINS1_34MainloopSm90TmaGmmaWarpSpecializedILi4ENS5_IJNS4_1CILi2EEESB_NSA_ILi1EEEEEENS1_35KernelTmaWarpSpecializedCooperativeEEENS5_IJNSA_ILi128EEENSA_ILi256EEENSA_ILi32EEEEEENS_10tfloat32_tENS5_IJlSC_lEEESK_SL_NS4_8TiledMMAINS4_8MMA_AtomIJNS4_4SM904GMMA30MMA_64x256x8_F32TF32TF32_SS_TNILNSP_7ScaleInE1ELSR_1EEEEEENS4_6LayoutINS5_IJSB_SC_SC_EEENS5_IJSC_NSA_ILi0EEESW_EEEEENS5_IJNS4_10UnderscoreESZ_SZ_EEEEENS4_23SM90_TMA_LOAD_MULTICASTENS4_14ComposedLayoutINS4_7SwizzleILi3ELi4ELi3EEENS4_18smem_ptr_flag_bitsILi32EEENSU_INS5_IJNSA_ILi8EEESI_EEENS5_IJSI_SC_EEEEEEEvNS4_8identityES12_S1C_vS1D_EENS_8epilogue10collective6detail29Sm90TmaWarpSpecializedAdapterINS1G_15DefaultEpilogueISK_SL_SL_NS1F_6thread17LinearCombinationISK_Li1EffLNS1K_9ScaleType4KindE0ELNS_15FloatRoundStyleE2ESK_EENS1_15EpilogueDefaultEEEEEvvEEEEvNT_6ParamsE,@function
        .size           _ZN7cutlass13device_kernelINS_4gemm6kernel13GemmUniversalIN4cute5tupleIJiiiiEEENS1_10collective13CollectiveMmaINS1_34MainloopSm90TmaGmmaWarpSpecializedILi4ENS5_IJNS4_1CILi2EEESB_NSA_ILi1EEEEEENS1_35KernelTmaWarpSpecializedCooperativeEEENS5_IJNSA_ILi128EEENSA_ILi256EEENSA_ILi32EEEEEENS_10tfloat32_tENS5_IJlSC_lEEESK_SL_NS4_8TiledMMAINS4_8MMA_AtomIJNS4_4SM904GMMA30MMA_64x256x8_F32TF32TF32_SS_TNILNSP_7ScaleInE1ELSR_1EEEEEENS4_6LayoutINS5_IJSB_SC_SC_EEENS5_IJSC_NSA_ILi0EEESW_EEEEENS5_IJNS4_10UnderscoreESZ_SZ_EEEEENS4_23SM90_TMA_LOAD_MULTICASTENS4_14ComposedLayoutINS4_7SwizzleILi3ELi4ELi3EEENS4_18smem_ptr_flag_bitsILi32EEENSU_INS5_IJNSA_ILi8EEESI_EEENS5_IJSI_SC_EEEEEEEvNS4_8identityES12_S1C_vS1D_EENS_8epilogue10collective6detail29Sm90TmaWarpSpecializedAdapterINS1G_15DefaultEpilogueISK_SL_SL_NS1F_6thread17LinearCombinationISK_Li1EffLNS1K_9ScaleType4KindE0ELNS_15FloatRoundStyleE2ESK_EENS1_15EpilogueDefaultEEEEEvvEEEEvNT_6ParamsE,(.L_x_325 - _ZN7cutlass13device_kernelINS_4gemm6kernel13GemmUniversalIN4cute5tupleIJiiiiEEENS1_10collective13CollectiveMmaINS1_34MainloopSm90TmaGmmaWarpSpecializedILi4ENS5_IJNS4_1CILi2EEESB_NSA_ILi1EEEEEENS1_35KernelTmaWarpSpecializedCooperativeEEENS5_IJNSA_ILi128EEENSA_ILi256EEENSA_ILi32EEEEEENS_10tfloat32_tENS5_IJlSC_lEEESK_SL_NS4_8TiledMMAINS4_8MMA_AtomIJNS4_4SM904GMMA30MMA_64x256x8_F32TF32TF32_SS_TNILNSP_7ScaleInE1ELSR_1EEEEEENS4_6LayoutINS5_IJSB_SC_SC_EEENS5_IJSC_NSA_ILi0EEESW_EEEEENS5_IJNS4_10UnderscoreESZ_SZ_EEEEENS4_23SM90_TMA_LOAD_MULTICASTENS4_14ComposedLayoutINS4_7SwizzleILi3ELi4ELi3EEENS4_18smem_ptr_flag_bitsILi32EEENSU_INS5_IJNSA_ILi8EEESI_EEENS5_IJSI_SC_EEEEEEEvNS4_8identityES12_S1C_vS1D_EENS_8epilogue10collective6detail29Sm90TmaWarpSpecializedAdapterINS1G_15DefaultEpilogueISK_SL_SL_NS1F_6thread17LinearCombinationISK_Li1EffLNS1K_9ScaleType4KindE0ELNS_15FloatRoundStyleE2ESK_EENS1_15EpilogueDefaultEEEEEvvEEEEvNT_6ParamsE)
        .other          _ZN7cutlass13device_kernelINS_4gemm6kernel13GemmUniversalIN4cute5tupleIJiiiiEEENS1_10collective13CollectiveMmaINS1_34MainloopSm90TmaGmmaWarpSpecializedILi4ENS5_IJNS4_1CILi2EEESB_NSA_ILi1EEEEEENS1_35KernelTmaWarpSpecializedCooperativeEEENS5_IJNSA_ILi128EEENSA_ILi256EEENSA_ILi32EEEEEENS_10tfloat32_tENS5_IJlSC_lEEESK_SL_NS4_8TiledMMAINS4_8MMA_AtomIJNS4_4SM904GMMA30MMA_64x256x8_F32TF32TF32_SS_TNILNSP_7ScaleInE1ELSR_1EEEEEENS4_6LayoutINS5_IJSB_SC_SC_EEENS5_IJSC_NSA_ILi0EEESW_EEEEENS5_IJNS4_10UnderscoreESZ_SZ_EEEEENS4_23SM90_TMA_LOAD_MULTICASTENS4_14ComposedLayoutINS4_7SwizzleILi3ELi4ELi3EEENS4_18smem_ptr_flag_bitsILi32EEENSU_INS5_IJNSA_ILi8EEESI_EEENS5_IJSI_SC_EEEEEEEvNS4_8identityES12_S1C_vS1D_EENS_8epilogue10collective6detail29Sm90TmaWarpSpecializedAdapterINS1G_15DefaultEpilogueISK_SL_SL_NS1F_6thread17LinearCombinationISK_Li1EffLNS1K_9ScaleType4KindE0ELNS_15FloatRoundStyleE2ESK_EENS1_15EpilogueDefaultEEEEEvvEEEEvNT_6ParamsE,@"STO_CUDA_ENTRY STV_DEFAULT"
_ZN7cutlass13device_kernelINS_4gemm6kernel13GemmUniversalIN4cute5tupleIJiiiiEEENS1_10collective13CollectiveMmaINS1_34MainloopSm90TmaGmmaWarpSpecializedILi4ENS5_IJNS4_1CILi2EEESB_NSA_ILi1EEEEEENS1_35KernelTmaWarpSpecializedCooperativeEEENS5_IJNSA_ILi128EEENSA_ILi256EEENSA_ILi32EEEEEENS_10tfloat32_tENS5_IJlSC_lEEESK_SL_NS4_8TiledMMAINS4_8MMA_AtomIJNS4_4SM904GMMA30MMA_64x256x8_F32TF32TF32_SS_TNILNSP_7ScaleInE1ELSR_1EEEEEENS4_6LayoutINS5_IJSB_SC_SC_EEENS5_IJSC_NSA_ILi0EEESW_EEEEENS5_IJNS4_10UnderscoreESZ_SZ_EEEEENS4_23SM90_TMA_LOAD_MULTICASTENS4_14ComposedLayoutINS4_7SwizzleILi3ELi4ELi3EEENS4_18smem_ptr_flag_bitsILi32EEENSU_INS5_IJNSA_ILi8EEESI_EEENS5_IJSI_SC_EEEEEEEvNS4_8identityES12_S1C_vS1D_EENS_8epilogue10collective6detail29Sm90TmaWarpSpecializedAdapterINS1G_15DefaultEpilogueISK_SL_SL_NS1F_6thread17LinearCombinationISK_Li1EffLNS1K_9ScaleType4KindE0ELNS_15FloatRoundStyleE2ESK_EENS1_15EpilogueDefaultEEEEEvvEEEEvNT_6ParamsE:
[----:B------:R-:W0:Y:S01]  /*0000*/  LDC R1, c[0x0][0x28] ;  /* 0x00000a00ff017b82 */ /* 0x000e220000000800 */
[----:B------:R-:W1:Y:S01]  /*0010*/  S2R R18, SR_TID.X ;  /* 0x0000000000127919 */ /* 0x000e620000002100 */
[----:B------:R-:W-:Y:S01]  /*0020*/  ELECT P0, URZ, PT ;  /* 0x00000000003f782f */ /* 0x000fe20003800000 */
[----:B------:R-:W-:Y:S01]  /*0030*/  BSSY B0, `(.L_x_0) ;  /* 0x000000f000007945 */ /* 0x000fe20003800000 */
[--C-:B-1----:R-:W-:Y:S02]  /*0040*/  SHF.R.U32.HI R0, RZ, 0x5, R18.reuse ;  /* 0x00000005ff007819 */ /* 0x102fe40000011612 */
[----:B------:R-:W-:-:S03]  /*0050*/  SHF.R.U32.HI R3, RZ, 0x7, R18 ;  /* 0x00000007ff037819 */ /* 0x000fc60000011612 */
[----:B------:R-:W1:Y:S04]  /*0060*/  SHFL.IDX PT, R2, R0, RZ, 0x1f ;  /* 0x00001fff00027589 */ /* 0x000e6800000e0000 */
[----:B------:R2:W3:Y:S01]  /*0070*/  SHFL.IDX PT, R5, R3, RZ, 0x1f ;  /* 0x00001fff03057589 */ /* 0x0004e200000e0000 */
[----:B-1----:R-:W-:-:S13]  /*0080*/  ISETP.NE.OR P0, PT, R2, RZ, !P0 ;  /* 0x000000ff0200720c */ /* 0x002fda0004705670 */
[----:B0-23--:R-:W-:Y:S05]  /*0090*/  @P0 BRA `(.L_x_1) ;  /* 0x0000000000200947 */ /* 0x00dfea0003800000 */
[----:B------:R-:W-:Y:S02]  /*00a0*/  ULDC.64 UR4, c[0x0][0x198] ;  /* 0x0000660000047ab9 */ /* 0x000fe40000000a00 */
[----:B------:R-:W-:Y:S02]  /*00b0*/  UIADD3 UR6, UP0, UR4, 0xf0, URZ ;  /* 0x000000f004067890 */ /* 0x000fe4000ff1e03f */
[----:B------:R-:W-:Y:S02]  /*00c0*/  UIADD3 UR4, UP1, UR4, 0x1f0, URZ ;  /* 0x000001f004047890 */ /* 0x000fe4000ff3e03f */
[----:B------:R-:W-:Y:S02]  /*00d0*/  UIADD3.X UR7, URZ, UR5, URZ, UP0, !UPT ;  /* 0x000000053f077290 */ /* 0x000fe400087fe43f */
[----:B------:R-:W-:-:S07]  /*00e0*/  UIADD3.X UR5, URZ, UR5, URZ, UP1, !UPT ;  /* 0x000000053f057290 */ /* 0x000fce0008ffe43f */
[----:B------:R0:W-:Y:S02]  /*00f0*/  UTMACCTL.PF [UR6] ;  /* 0x00000000060079b9 */ /* 0x0001e40008040000 */
[----:B------:R0:W-:Y:S02]  /*0100*/  UTMACCTL.PF [UR4] ;  /* 0x00000000040079b9 */ /* 0x0001e40008040000 */
[----:B0-----:R-:W-:Y:S01]  /*0110*/  NOP ;  /* 0x0000000000007918 */ /* 0x001fe20000000000 */
.L_x_1:
[----:B------:R-:W-:Y:S05]  /*0120*/  BSYNC B0 ;  /* 0x0000000000007941 */ /* 0x000fea0003800000 */
.L_x_0:
[----:B------:R-:W0:Y:S02]  /*0130*/  SHFL.IDX PT, R3, R0, RZ, 0x1f ;  /* 0x00001fff00037589 */ /* 0x000e2400000e0000 */
[----:B0-----:R-:W-:-:S13]  /*0140*/  ISETP.NE.AND P0, PT, R3, RZ, PT ;  /* 0x000000ff0300720c */ /* 0x001fda0003f05270 */
[----:B------:R-:W-:Y:S05]  /*0150*/  @P0 BRA `(.L_x_2) ;  /* 0x0000000000580947 */ /* 0x000fea0003800000 */
[----:B------:R-:W0:Y:S01]  /*0160*/  S2UR UR8, SR_CgaCtaId ;  /* 0x00000000000879c3 */ /* 0x000e220000008800 */
[----:B------:R-:W-:Y:S01]  /*0170*/  UMOV UR4, 0x400 ;  /* 0x0000040000047882 */ /* 0x000fe20000000000 */
[----:B------:R-:W-:Y:S01]  /*0180*/  UMOV UR5, 0x1 ;  /* 0x0000000100057882 */ /* 0x000fe20000000000 */
[----:B------:R-:W-:Y:S01]  /*0190*/  UMOV UR6, 0x6 ;  /* 0x0000000600067882 */ /* 0x000fe20000000000 */
[----:B------:R-:W-:Y:S01]  /*01a0*/  ELECT P0, URZ, PT ;  /* 0x00000000003f782f */ /* 0x000fe20003800000 */
[----:B------:R-:W-:-:S04]  /*01b0*/  UIADD3 UR6, -UR6, 0x100000, URZ ;  /* 0x0010000006067890 */ /* 0x000fc8000fffe13f */
[----:B------:R-:W-:Y:S02]  /*01c0*/  USHF.L.U32 UR7, UR6, 0xb, URZ ;  /* 0x0000000b06077899 */ /* 0x000fe4000800063f */
[----:B------:R-:W-:Y:S02]  /*01d0*/  USHF.L.U32 UR6, UR6, 0x1, URZ ;  /* 0x0000000106067899 */ /* 0x000fe4000800063f */
[----:B0-----:R-:W-:Y:S02]  /*01e0*/  ULEA UR8, UR8, UR4, 0x18 ;  /* 0x0000000408087291 */ /* 0x001fe4000f8ec03f */
[----:B------:R-:W-:-:S04]  /*01f0*/  UIADD3 UR4, -UR5, 0x100000, URZ ;  /* 0x0010000005047890 */ /* 0x000fc8000fffe13f */
[----:B------:R-:W-:Y:S02]  /*0200*/  USHF.L.U32 UR5, UR4, 0xb, URZ ;  /* 0x0000000b04057899 */ /* 0x000fe4000800063f */
[----:B------:R-:W-:Y:S01]  /*0210*/  USHF.L.U32 UR4, UR4, 0x1, URZ ;  /* 0x0000000104047899 */ /* 0x000fe2000800063f */
[----:B------:R-:W0:Y:S11]  /*0220*/  FENCE.VIEW.ASYNC.S ;  /* 0x00000000000073c6 */ /* 0x000e360000000000 */
[----:B0-----:R0:W1:Y:S01]  /*0230*/  SYNCS.EXCH.64 URZ, [UR8], UR4 ;  /* 0x00000004083f75b2 */ /* 0x0010620008000100 */
[----:B------:R0:W2:Y:S01]  /*0240*/  SYNCS.EXCH.64 URZ, [UR8+0x20], UR6 ;  /* 0x00002006083f75b2 */ /* 0x0000a20008000100 */
[----:B------:R0:W3:Y:S01]  /*0250*/  SYNCS.EXCH.64 URZ, [UR8+0x8], UR4 ;  /* 0x00000804083f75b2 */ /* 0x0000e20008000100 */
[----:B------:R0:W4:Y:S01]  /*0260*/  SYNCS.EXCH.64 URZ, [UR8+0x28], UR6 ;  /* 0x00002806083f75b2 */ /* 0x0001220008000100 */
[----:B------:R0:W0:Y:S01]  /*0270*/  SYNCS.EXCH.64 URZ, [UR8+0x10], UR4 ;  /* 0x00001004083f75b2 */ /* 0x0000220008000100 */
[----:B------:R0:W0:Y:S01]  /*0280*/  SYNCS.EXCH.64 URZ, [UR8+0x30], UR6 ;  /* 0x00003006083f75b2 */ /* 0x0000220008000100 */
[----:B------:R0:W0:Y:S01]  /*0290*/  SYNCS.EXCH.64 URZ, [UR8+0x18], UR4 ;  /* 0x00001804083f75b2 */ /* 0x0000220008000100 */
[----:B------:R0:W0:Y:S01]  /*02a0*/  SYNCS.EXCH.64 URZ, [UR8+0x38], UR6 ;  /* 0x00003806083f75b2 */ /* 0x0000220008000100 */
[----:B------:R-:W-:Y:S01]  /*02b0*/  NOP ;  /* 0x0000000000007918 */ /* 0x000fe20000000000 */
.L_x_2:
[----:B------:R-:W-:Y:S01]  /*02c0*/  SHF.R.S32.HI R7, RZ, 0x1f, R18 ;  /* 0x0000001fff077819 */ /* 0x000fe20000011412 */
[----:B------:R-:W5:Y:S01]  /*02d0*/  SHFL.IDX PT, R0, R0, RZ, 0x1f ;  /* 0x00001fff00007589 */ /* 0x000f6200000e0000 */
[----:B0-----:R-:W0:Y:S01]  /*02e0*/  S2UR UR8, SR_CTAID.X ;  /* 0x00000000000879c3 */ /* 0x001e220000002500 */
[----:B------:R-:W-:Y:S02]  /*02f0*/  ELECT P0, URZ, PT ;  /* 0x00000000003f782f */ /* 0x000fe40003800000 */
[----:B------:R-:W-:Y:S01]  /*0300*/  LEA.HI R7, R7, R18, RZ, 0x7 ;  /* 0x0000001207077211 */ /* 0x000fe200078f38ff */
[----:B------:R-:W1:Y:S01]  /*0310*/  S2R R4, SR_CTAID.Y ;  /* 0x0000000000047919 */ /* 0x000e620000002600 */
[----:B------:R-:W-:Y:S01]  /*0320*/  SHF.R.S32.HI R8, RZ, 0x1f, R3 ;  /* 0x0000001fff087819 */ /* 0x000fe20000011403 */
[----:B------:R-:W-:Y:S01]  /*0330*/  ULDC UR4, c[0x0][0x150] ;  /* 0x0000540000047ab9 */ /* 0x000fe20000000800 */
[----:B------:R-:W-:Y:S01]  /*0340*/  LOP3.LUT R7, R7, 0xffffff80, RZ, 0xc0, !PT ;  /* 0xffffff8007077812 */ /* 0x000fe200078ec0ff */
[----:B------:R-:W-:Y:S01]  /*0350*/  NOP ;  /* 0x0000000000007918 */ /* 0x000fe20000000000 */
[----:B------:R-:W-:Y:S01]  /*0360*/  LEA.HI R8, R8, R3, RZ, 0x2 ;  /* 0x0000000308087211 */ /* 0x000fe200078f10ff */
[----:B------:R-:W2:Y:S01]  /*0370*/  LDC R10, c[0x0][0x144] ;  /* 0x00005100ff0a7b82 */ /* 0x000ea20000000800 */
[----:B------:R-:W-:Y:S01]  /*0380*/  NOP ;  /* 0x0000000000007918 */ /* 0x000fe20000000000 */
[----:B------:R-:W-:Y:S01]  /*0390*/  IMAD.IADD R6, R18, 0x1, -R7 ;  /* 0x0000000112067824 */ /* 0x000fe200078e0a07 */
[----:B------:R-:W-:Y:S01]  /*03a0*/  LOP3.LUT R8, R8, 0x3ffffffc, RZ, 0xc0, !PT ;  /* 0x3ffffffc08087812 */ /* 0x000fe200078ec0ff */
[----:B------:R-:W-:Y:S01]  /*03b0*/  IMAD.MOV.U32 R22, RZ, RZ, 0x1 ;  /* 0x00000001ff167424 */ /* 0x000fe200078e00ff */
[----:B------:R-:W-:-:S02]  /*03c0*/  ISETP.NE.AND P3, PT, R5, RZ, PT ;  /* 0x000000ff0500720c */ /* 0x000fc40003f65270 */
[----:B------:R-:W-:Y:S01]  /*03d0*/  SHF.R.S32.HI R7, RZ, 0x1f, R6 ;  /* 0x0000001fff077819 */ /* 0x000fe20000011406 */
[----:B------:R-:W-:Y:S01]  /*03e0*/  IMAD.IADD R8, R3, 0x1, -R8 ;  /* 0x0000000103087824 */ /* 0x000fe200078e0a08 */
[----:B------:R-:W3:Y:S02]  /*03f0*/  LDC R13, c[0x0][0x140] ;  /* 0x00005000ff0d7b82 */ /* 0x000ee40000000800 */
[----:B------:R-:W-:Y:S02]  /*0400*/  LEA.HI R7, R7, R6, RZ, 0x3 ;  /* 0x0000000607077211 */ /* 0x000fe400078f18ff */
[----:B-----5:R-:W-:Y:S02]  /*0410*/  ISETP.NE.OR P0, PT, R0, RZ, !P0 ;  /* 0x000000ff0000720c */ /* 0x020fe40004705670 */
[--C-:B------:R-:W-:Y:S02]  /*0420*/  SHF.R.S32.HI R0, RZ, 0x3, R7.reuse ;  /* 0x00000003ff007819 */ /* 0x100fe40000011407 */
[----:B------:R-:W-:-:S02]  /*0430*/  SHF.R.S32.HI R7, RZ, 0x1f, R7 ;  /* 0x0000001fff077819 */ /* 0x000fc40000011407 */
[----:B0-----:R-:W-:Y:S02]  /*0440*/  I2FP.F32.U32 R9, UR8 ;  /* 0x0000000800097c45 */ /* 0x001fe40008201000 */
[----:B------:R-:W-:-:S03]  /*0450*/  LEA.HI R7, R7, R0, RZ, 0x2 ;  /* 0x0000000007077211 */ /* 0x000fc600078f10ff */
[----:B------:R-:W-:Y:S01]  /*0460*/  FMUL R9, R9, UR4 ;  /* 0x0000000409097c20 */ /* 0x000fe20008400000 */
[----:B------:R-:W-:Y:S01]  /*0470*/  LOP3.LUT R7, R7, 0xfffffffc, RZ, 0xc0, !PT ;  /* 0xfffffffc07077812 */ /* 0x000fe200078ec0ff */
[----:B------:R-:W-:Y:S01]  /*0480*/  VOTEU.ALL UP0, P0 ;  /* 0x00000000003f7886 */ /* 0x000fe20000000000 */
[----:B-1----:R-:W-:Y:S01]  /*0490*/  I2FP.F32.U32 R3, R4 ;  /* 0x0000000400037245 */ /* 0x002fe20000201000 */
[----:B------:R-:W-:Y:S01]  /*04a0*/  ULDC UR4, c[0x0][0x154] ;  /* 0x0000550000047ab9 */ /* 0x000fe20000000800 */
[----:B------:R-:W-:Y:S01]  /*04b0*/  VOTEU.ALL UP1, P0 ;  /* 0x00000000003f7886 */ /* 0x000fe20000020000 */
[----:B------:R-:W0:Y:S01]  /*04c0*/  F2I.U32.TRUNC.NTZ R9, R9 ;  /* 0x0000000900097305 */ /* 0x000e22000020f000 */
[----:B------:R-:W-:Y:S01]  /*04d0*/  IMAD.IADD R7, R0, 0x1, -R7 ;  /* 0x0000000100077824 */ /* 0x000fe200078e0a07 */
[----:B------:R-:W1:Y:S01]  /*04e0*/  @!UP0 S2UR UR7, SR_CgaCtaId ;  /* 0x00000000000789c3 */ /* 0x000e620000008800 */
[----:B------:R-:W-:Y:S01]  /*04f0*/  FMUL R12, R3, UR4 ;  /* 0x00000004030c7c20 */ /* 0x000fe20008400000 */
[----:B------:R-:W-:Y:S01]  /*0500*/  UMOV UR4, 0x20 ;  /* 0x0000002000047882 */ /* 0x000fe20000000000 */
[----:B------:R-:W-:Y:S01]  /*0510*/  IMAD R8, R8, 0x4, R7 ;  /* 0x0000000408087824 */ /* 0x000fe200078e0207 */
[----:B------:R-:W-:Y:S01]  /*0520*/  @!UP0 UMOV UR6, 0x400 ;  /* 0x0000040000068882 */ /* 0x000fe20000000000 */
[----:B------:R-:W-:-:S04]  /*0530*/  @!UP0 UIADD3 UR4, -UR4, 0x100000, URZ ;  /* 0x0010000004048890 */ /* 0x000fc8000fffe13f */
[----:B------:R-:W-:Y:S02]  /*0540*/  @!UP0 USHF.L.U32 UR5, UR4, 0xb, URZ ;  /* 0x0000000b04058899 */ /* 0x000fe4000800063f */
[----:B------:R-:W-:Y:S01]  /*0550*/  @!UP0 USHF.L.U32 UR4, UR4, 0x1, URZ ;  /* 0x0000000104048899 */ /* 0x000fe2000800063f */
[----:B---3--:R-:W-:Y:S01]  /*0560*/  ISETP.EQ.U32.AND P2, PT, R13, 0x1, PT ;  /* 0x000000010d00780c */ /* 0x008fe20003f42070 */
[----:B------:R-:W3:Y:S01]  /*0570*/  F2I.U32.TRUNC.NTZ R12, R12 ;  /* 0x0000000c000c7305 */ /* 0x000ee2000020f000 */
[----:B------:R-:W-:Y:S01]  /*0580*/  LEA.HI R0, R8, R8, RZ, 0x1 ;  /* 0x0000000808007211 */ /* 0x000fe200078f08ff */
[----:B------:R-:W5:Y:S03]  /*0590*/  LDC R7, c[0x0][0x148] ;  /* 0x00005200ff077b82 */ /* 0x000f660000000800 */
[----:B------:R-:W-:Y:S01]  /*05a0*/  LOP3.LUT R11, R0, 0xfffffffe, RZ, 0xc0, !PT ;  /* 0xfffffffe000b7812 */ /* 0x000fe200078ec0ff */
[----:B0-----:R-:W-:Y:S01]  /*05b0*/  IMAD.MOV R15, RZ, RZ, -R9 ;  /* 0x000000ffff0f7224 */ /* 0x001fe200078e0a09 */
[----:B------:R-:W-:-:S03]  /*05c0*/  SHF.R.S32.HI R9, RZ, 0x1f, R2 ;  /* 0x0000001fff097819 */ /* 0x000fc60000011402 */
[----:B--2---:R-:W-:Y:S01]  /*05d0*/  IMAD R3, R10, R15, UR8 ;  /* 0x000000080a037e24 */ /* 0x004fe2000f8e020f */
[----:B------:R-:W-:Y:S01]  /*05e0*/  LEA.HI R9, R9, R2, RZ, 0x2 ;  /* 0x0000000209097211 */ /* 0x000fe200078f10ff */
[C---:B------:R-:W-:Y:S02]  /*05f0*/  IMAD.IADD R0, R8.reuse, 0x1, -R11 ;  /* 0x0000000108007824 */ /* 0x040fe400078e0a0b */
[----:B------:R-:W-:Y:S01]  /*0600*/  IMAD.SHL.U32 R11, R8, 0x4, RZ ;  /* 0x00000004080b7824 */ /* 0x000fe200078e00ff */
[----:B------:R-:W-:Y:S01]  /*0610*/  LOP3.LUT R9, R9, 0xfffffffc, RZ, 0xc0, !PT ;  /* 0xfffffffc09097812 */ /* 0x000fe200078ec0ff */
[----:B---3--:R-:W-:Y:S01]  /*0620*/  IMAD.MOV R21, RZ, RZ, -R12 ;  /* 0x000000ffff157224 */ /* 0x008fe200078e0a0c */
[----:B------:R-:W-:Y:S01]  /*0630*/  ISETP.NE.AND P4, PT, R0, R3, PT ;  /* 0x000000030000720c */ /* 0x000fe20003f85270 */
[----:B-1----:R-:W-:Y:S01]  /*0640*/  @!UP0 ULEA UR6, UR7, UR6, 0x18 ;  /* 0x0000000607068291 */ /* 0x002fe2000f8ec03f */
[----:B------:R-:W-:Y:S01]  /*0650*/  LOP3.LUT R152, R8, 0xc, R11, 0x78, !PT ;  /* 0x0000000c08987812 */ /* 0x000fe200078e780b */
[----:B------:R-:W-:Y:S01]  /*0660*/  IMAD.IADD R0, R2, 0x1, -R9 ;  /* 0x0000000102007824 */ /* 0x000fe200078e0a09 */
[----:B------:R-:W-:Y:S01]  /*0670*/  VOTEU.ALL UP0, P0 ;  /* 0x00000000003f7886 */ /* 0x000fe20000000000 */
[----:B------:R-:W-:Y:S01]  /*0680*/  LOP3.LUT P0, RZ, R6, 0x7, RZ, 0xc0, !PT ;  /* 0x0000000706ff7812 */ /* 0x000fe2000780c0ff */
[----:B------:R-:W-:-:S02]  /*0690*/  VIADD R6, R5, 0xffffffff ;  /* 0xffffffff05067836 */ /* 0x000fc40000000000 */
[----:B------:R-:W-:Y:S01]  /*06a0*/  ISETP.NE.AND P1, PT, R0, 0x3, PT ;  /* 0x000000030000780c */ /* 0x000fe20003f25270 */
[----:B-----5:R-:W-:Y:S01]  /*06b0*/  IMAD R9, R7, R21, R4 ;  /* 0x0000001507097224 */ /* 0x020fe200078e0204 */
[----:B------:R-:W-:Y:S02]  /*06c0*/  ISETP.LT.U32.AND P0, PT, R152, 0x4, !P0 ;  /* 0x000000049800780c */ /* 0x000fe40004701070 */
[----:B------:R-:W-:Y:S01]  /*06d0*/  ISETP.EQ.OR P1, PT, R0, RZ, !P1 ;  /* 0x000000ff0000720c */ /* 0x000fe20004f22670 */
[----:B------:R-:W0:Y:S02]  /*06e0*/  FENCE.VIEW.ASYNC.S ;  /* 0x00000000000073c6 */ /* 0x000e240000000000 */
[----:B0-----:R0:W1:Y:S01]  /*06f0*/  @!UP0 SYNCS.EXCH.64 URZ, [UR6+0x50], UR4 ;  /* 0x00005004063f85b2 */ /* 0x0010620008000100 */
[----:B------:R-:W-:Y:S02]  /*0700*/  @P4 LEA.HI R2, R152, R152, RZ, 0x1 ;  /* 0x0000009898024211 */ /* 0x000fe400078f08ff */
[----:B------:R-:W-:-:S02]  /*0710*/  ISETP.EQ.AND P1, PT, R5, RZ, P1 ;  /* 0x000000ff0500720c */ /* 0x000fc40000f22270 */
[----:B------:R-:W-:Y:S02]  /*0720*/  @P4 SHF.R.S32.HI R2, RZ, 0x1, R2 ;  /* 0x00000001ff024819 */ /* 0x000fe40000011402 */
[----:B------:R-:W-:Y:S02]  /*0730*/  ISETP.GE.U32.AND P6, PT, R6, 0x2, PT ;  /* 0x000000020600780c */ /* 0x000fe40003fc6070 */
[----:B------:R-:W-:Y:S02]  /*0740*/  @P4 ISETP.NE.AND P5, PT, R2, R9, PT ;  /* 0x000000090200420c */ /* 0x000fe40003fa5270 */
[----:B------:R-:W-:Y:S02]  /*0750*/  SEL R9, RZ, 0x1, !P0 ;  /* 0x00000001ff097807 */ /* 0x000fe40004000000 */
[----:B------:R-:W-:Y:S02]  /*0760*/  @P4 SEL R22, RZ, 0x1, P5 ;  /* 0x00000001ff164807 */ /* 0x000fe40002800000 */
[----:B------:R-:W-:Y:S01]  /*0770*/  SEL R19, RZ, 0x1, !P1 ;  /* 0x00000001ff137807 */ /* 0x000fe20004800000 */
[----:B------:R0:W2:Y:S01]  /*0780*/  @!UP1 SYNCS.EXCH.64 URZ, [UR6+0x58], UR4 ;  /* 0x00005804063f95b2 */ /* 0x0000a20008000100 */
[----:B------:R-:W-:Y:S01]  /*0790*/  LOP3.LUT R22, R22, R9, RZ, 0xc0, !PT ;  /* 0x0000000916167212 */ /* 0x000fe200078ec0ff */
[----:B------:R-:W-:Y:S01]  /*07a0*/  NOP ;  /* 0x0000000000007918 */ /* 0x000fe20000000000 */
[----:B------:R-:W-:Y:S01]  /*07b0*/  SEL R19, R19, 0x2, P6 ;  /* 0x0000000213137807 */ /* 0x000fe20003000000 */
[----:B------:R-:W-:Y:S06]  /*07c0*/  @!P2 BRA `(.L_x_3) ;  /* 0x000000000008a947 */ /* 0x000fec0003800000 */
[----:B-12-4-:R-:W-:Y:S01]  /*07d0*/  UCGABAR_ARV ;  /* 0x00000000000079c7 */ /* 0x016fe20008000000 */
[----:B------:R-:W-:Y:S05]  /*07e0*/  BRA `(.L_x_4) ;  /* 0x0000000000047947 */ /* 0x000fea0003800000 */
.L_x_3:
[----:B-12-4-:R-:W-:Y:S01]  /*07f0*/  NOP ;  /* 0x0000000000007918 */ /* 0x016fe20000000000 */
.L_x_4:
[----:B------:R-:W1:Y:S01]  /*0800*/  LDC R2, c[0x0][0x65c] ;  /* 0x00019700ff027b82 */ /* 0x000e620000000800 */
[----:B------:R-:W-:Y:S02]  /*0810*/  IMAD.U32 R8, RZ, RZ, UR8 ;  /* 0x00000008ff087e24 */ /* 0x000fe4000f8e00ff */
[----:B------:R-:W-:Y:S01]  /*0820*/  IMAD.MOV.U32 R9, RZ, RZ, RZ ;  /* 0x000000ffff097224 */ /* 0x000fe200078e00ff */
[----:B-1----:R-:W-:-:S04]  /*0830*/  ISETP.NE.AND P1, PT, R2, 0x1, PT ;  /* 0x000000010200780c */ /* 0x002fc80003f25270 */
[----:B------:R-:W-:-:S09]  /*0840*/  P2R R5, PR, RZ, 0x2 ;  /* 0x00000002ff057803 */ /* 0x000fd20000000000 */
[----:B------:R-:W1:Y:S01]  /*0850*/  @P1 LDC R17, c[0x0][0x10] ;  /* 0x00000400ff111b82 */ /* 0x000e620000000800 */
[----:B------:R-:W-:Y:S02]  /*0860*/  @P1 IMAD.MOV.U32 R5, RZ, RZ, RZ ;  /* 0x000000ffff051224 */ /* 0x000fe400078e00ff */
[----:B------:R-:W-:-:S05]  /*0870*/  @P1 IMAD.MOV.U32 R13, RZ, RZ, RZ ;  /* 0x000000ffff0d1224 */ /* 0x000fca00078e00ff */
[----:B------:R-:W2:Y:S01]  /*0880*/  @!P1 LDC R11, c[0x0][0xc] ;  /* 0x00000300ff0b9b82 */ /* 0x000ea20000000800 */
[----:B-1----:R-:W-:-:S04]  /*0890*/  @P1 IMAD.WIDE.U32 R16, R17, UR8, R4 ;  /* 0x0000000811101c25 */ /* 0x002fc8000f8e0004 */
[----:B------:R-:W-:Y:S02]  /*08a0*/  @P1 IMAD.IADD R17, R17, 0x1, R13 ;  /* 0x0000000111111824 */ /* 0x000fe400078e020d */
[----:B--2---:R-:W-:-:S04]  /*08b0*/  @!P1 IMAD.WIDE.U32 R8, R4, R11, R8 ;  /* 0x0000000b04089225 */ /* 0x004fc800078e0008 */
[----:B------:R-:W-:Y:S02]  /*08c0*/  @!P1 IMAD.MOV.U32 R16, RZ, RZ, R8 ;  /* 0x000000ffff109224 */ /* 0x000fe400078e0008 */
[----:B------:R-:W-:Y:S01]  /*08d0*/  @!P1 IMAD.MOV.U32 R17, RZ, RZ, R9 ;  /* 0x000000ffff119224 */ /* 0x000fe200078e0009 */
[----:B------:R-:W-:Y:S06]  /*08e0*/  @!P2 BRA `(.L_x_5) ;  /* 0x00000000000ca947 */ /* 0x000fec0003800000 */
[----:B------:R-:W-:Y:S01]  /*08f0*/  UCGABAR_WAIT ;  /* 0x0000000000007dc7 */ /* 0x000fe20008000000 */
[----:B------:R-:W-:Y:S01]  /*0900*/  CCTL.IVALL ;  /* 0x00000000ff00798f */ /* 0x000fe20002000000 */
[----:B------:R-:W-:Y:S05]  /*0910*/  BRA `(.L_x_6) ;  /* 0x0000000000047947 */ /* 0x000fea0003800000 */
.L_x_5:
[----:B------:R-:W-:Y:S06]  /*0920*/  BAR.SYNC.DEFER_BLOCKING 0x0 ;  /* 0x0000000000007b1d */ /* 0x000fec0000010000 */
.L_x_6:
[----:B------:R-:W-:Y:S05]  /*0930*/  @!P3 BRA `(.L_x_7) ;  /* 0x000000980060b947 */ /* 0x000fea0003800000 */
[----:B------:R-:W-:-:S13]  /*0940*/  ISETP.GT.U32.AND P0, PT, R6, 0x1, PT ;  /* 0x000000010600780c */ /* 0x000fda0003f04070 */
[----:B0-----:R-:W-:Y:S05]  /*0950*/  @P0 EXIT ;  /* 0x000000000000094d */ /* 0x001fea0003800000 */
[----:B------:R-:W-:Y:S01]  /*0960*/  ULDC.64 UR4, c[0x0][0x650] ;  /* 0x0001940000047ab9 */ /* 0x000fe20000000a00 */
[----:B------:R-:W-:Y:S01]  /*0970*/  PRMT R0, RZ, 0x7610, R0 ;  /* 0x00007610ff007816 */ /* 0x000fe20000000000 */
[----:B------:R-:W-:Y:S01]  /*0980*/  IMAD.MOV.U32 R154, RZ, RZ, -0x1 ;  /* 0xffffffffff9a7424 */ /* 0x000fe200078e00ff */
[----:B------:R-:W-:Y:S01]  /*0990*/  ISETP.GE.U32.AND P0, PT, R16, UR4, PT ;  /* 0x0000000410007c0c */ /* 0x000fe2000bf06070 */
[----:B------:R-:W-:Y:S02]  /*09a0*/  IMAD.MOV.U32 R153, RZ, RZ, -0x1 ;  /* 0xffffffffff997424 */ /* 0x000fe400078e00ff */
[----:B------:R-:W-:Y:S01]  /*09b0*/  IMAD.MOV.U32 R23, RZ, RZ, -0x1 ;  /* 0xffffffffff177424 */ /* 0x000fe200078e00ff */
[----:B------:R-:W-:-:S13]  /*09c0*/  ISETP.GE.U32.AND.EX P0, PT, R17, UR5, PT, P0 ;  /* 0x0000000511007c0c */ /* 0x000fda000bf06100 */
[----:B------:R-:W-:Y:S05]  /*09d0*/  @P0 BRA `(.L_x_8) ;  /* 0x00000004002c0947 */ /* 0x000fea0003800000 */
[----:B------:R-:W0:Y:S01]  /*09e0*/  LDC.64 R24, c[0x0][0x628] ;  /* 0x00018a00ff187b82 */ /* 0x000e220000000a00 */
[----:B------:R-:W-:Y:S02]  /*09f0*/  IMAD.MOV.U32 R8, RZ, RZ, R16 ;  /* 0x000000ffff087224 */ /* 0x000fe400078e0010 */
[----:B------:R-:W-:-:S05]  /*0a00*/  IMAD.MOV.U32 R9, RZ, RZ, R17 ;  /* 0x000000ffff097224 */ /* 0x000fca00078e0011 */
[----:B------:R-:W1:Y:S08]  /*0a10*/  LDC R0, c[0x0][0x630] ;  /* 0x00018c00ff007b82 */ /* 0x000e700000000800 */
[----:B------:R-:W2:Y:S01]  /*0a20*/  LDC.64 R26, c[0x0][0x620] ;  /* 0x00018800ff1a7b82 */ /* 0x000ea20000000a00 */
[----:B0-----:R-:W-:-:S04]  /*0a30*/  ISETP.NE.U32.AND P0, PT, R24, RZ, PT ;  /* 0x000000ff1800720c */ /* 0x001fc80003f05070 */
[----:B------:R-:W-:-:S13]  /*0a40*/  ISETP.NE.AND.EX P0, PT, R25, RZ, PT, P0 ;  /* 0x000000ff1900720c */ /* 0x000fda0003f05300 */
[----:B-12---:R-:W-:Y:S05]  /*0a50*/  @!P0 BRA `(.L_x_9) ;  /* 0x0000000000288947 */ /* 0x006fea0003800000 */
[----:B------:R-:W0:Y:S02]  /*0a60*/  LDC R13, c[0x0][0x634] ;  /* 0x00018d00ff0d7b82 */ /* 0x000e240000000800 */
[----:B0-----:R-:W-:-:S05]  /*0a70*/  IADD3 R13, P0, R16, R13, RZ ;  /* 0x0000000d100d7210 */ /* 0x001fca0007f1e0ff */
[----:B------:R-:W-:-:S04]  /*0a80*/  IMAD.X R15, RZ, RZ, R17, P0 ;  /* 0x000000ffff0f7224 */ /* 0x000fc800000e0611 */
[----:B------:R-:W-:-:S04]  /*0a90*/  IMAD.WIDE.U32 R8, R15, R24, RZ ;  /* 0x000000180f087225 */ /* 0x000fc800078e00ff */
[----:B------:R-:W-:-:S04]  /*0aa0*/  IMAD.WIDE.U32 R10, P0, R13, R25, R8 ;  /* 0x000000190d0a7225 */ /* 0x000fc80007800008 */
[----:B------:R-:W-:-:S04]  /*0ab0*/  IMAD.WIDE.U32 R8, R13, R24, RZ ;  /* 0x000000180d087225 */ /* 0x000fc800078e00ff */
[----:B------:R-:W-:Y:S01]  /*0ac0*/  IMAD.X R13, RZ, RZ, RZ, P0 ;  /* 0x000000ffff0d7224 */ /* 0x000fe200000e06ff */
[----:B------:R-:W-:Y:S01]  /*0ad0*/  IADD3 RZ, P0, R9, R10, RZ ;  /* 0x0000000a09ff7210 */ /* 0x000fe20007f1e0ff */
[----:B------:R-:W-:-:S04]  /*0ae0*/  IMAD.MOV.U32 R12, RZ, RZ, R11 ;  /* 0x000000ffff0c7224 */ /* 0x000fc800078e000b */
[----:B------:R-:W-:-:S08]  /*0af0*/  IMAD.WIDE.U32.X R8, R15, R25, R12, P0 ;  /* 0x000000190f087225 */ /* 0x000fd000000e040c */
.L_x_9:
[----:B------:R-:W0:Y:S01]  /*0b00*/  LDC.64 R24, c[0x0][0x640] ;  /* 0x00019000ff187b82 */ /* 0x000e220000000a00 */
[-CC-:B------:R-:W-:Y:S01]  /*0b10*/  SHF.R.U64 R28, R8, R0.reuse, R9.reuse ;  /* 0x00000000081c7219 */ /* 0x180fe20000001209 */
[----:B------:R-:W-:Y:S01]  /*0b20*/  IMAD R30, R7, R21, R4 ;  /* 0x00000015071e7224 */ /* 0x000fe200078e0204 */
[----:B------:R-:W-:Y:S01]  /*0b30*/  SHF.R.U32.HI R0, RZ, R0, R9 ;  /* 0x00000000ff007219 */ /* 0x000fe20000011609 */
[----:B------:R-:W-:Y:S01]  /*0b40*/  IMAD.MOV.U32 R21, RZ, RZ, 0x1 ;  /* 0x00000001ff157424 */ /* 0x000fe200078e00ff */
[----:B------:R-:W-:-:S03]  /*0b50*/  IADD3 R5, P0, RZ, -R28, RZ ;  /* 0x8000001cff057210 */ /* 0x000fc60007f1e0ff */
[----:B------:R-:W1:Y:S02]  /*0b60*/  LDC R6, c[0x0][0x618] ;  /* 0x00018600ff067b82 */ /* 0x000e640000000800 */
[----:B------:R-:W-:-:S04]  /*0b70*/  IMAD.X R9, RZ, RZ, ~R0, P0 ;  /* 0x000000ffff097224 */ /* 0x000fc800000e0e00 */
[-C--:B------:R-:W-:Y:S02]  /*0b80*/  IMAD R0, R9, R26.reuse, RZ ;  /* 0x0000001a09007224 */ /* 0x080fe400078e02ff */
[----:B------:R-:W2:Y:S01]  /*0b90*/  LDC R11, c[0x0][0x608] ;  /* 0x00018200ff0b7b82 */ /* 0x000ea20000000800 */
[----:B------:R-:W-:-:S04]  /*0ba0*/  IMAD.WIDE.U32 R8, R5, R26, R16 ;  /* 0x0000001a05087225 */ /* 0x000fc800078e0010 */
[----:B------:R-:W-:-:S03]  /*0bb0*/  IMAD R5, R5, R27, R0 ;  /* 0x0000001b05057224 */ /* 0x000fc600078e0200 */
[----:B------:R-:W3:Y:S01]  /*0bc0*/  LDC R12, c[0x0][0x658] ;  /* 0x00019600ff0c7b82 */ /* 0x000ee20000000800 */
[----:B0-----:R-:W-:Y:S01]  /*0bd0*/  ISETP.NE.U32.AND P0, PT, R24, RZ, PT ;  /* 0x000000ff1800720c */ /* 0x001fe20003f05070 */
[----:B------:R-:W-:Y:S02]  /*0be0*/  IMAD.IADD R5, R9, 0x1, R5 ;  /* 0x0000000109057824 */ /* 0x000fe400078e0205 */
[----:B------:R-:W-:Y:S01]  /*0bf0*/  IMAD.MOV.U32 R9, RZ, RZ, -0x1 ;  /* 0xffffffffff097424 */ /* 0x000fe200078e00ff */
[----:B------:R-:W-:-:S03]  /*0c00*/  ISETP.NE.AND.EX P0, PT, R25, RZ, PT, P0 ;  /* 0x000000ff1900720c */ /* 0x000fc60003f05300 */
[----:B------:R-:W0:Y:S01]  /*0c10*/  LDC R15, c[0x0][0x600] ;  /* 0x00018000ff0f7b82 */ /* 0x000e220000000800 */
[-CC-:B-1----:R-:W-:Y:S02]  /*0c20*/  SHF.R.U64 R13, R8, R6.reuse, R5.reuse ;  /* 0x00000006080d7219 */ /* 0x182fe40000001205 */
[----:B------:R-:W-:-:S05]  /*0c30*/  SHF.R.U32.HI R0, RZ, R6, R5 ;  /* 0x00000006ff007219 */ /* 0x000fca0000011605 */
[----:B------:R-:W1:Y:S01]  /*0c40*/  LDC R14, c[0x0][0x648] ;  /* 0x00019200ff0e7b82 */ /* 0x000e620000000800 */
[-CC-:B--2---:R-:W-:Y:S02]  /*0c50*/  SHF.R.U64 R27, R13, R11.reuse, R0.reuse ;  /* 0x0000000b0d1b7219 */ /* 0x184fe40000001200 */
[----:B------:R-:W-:-:S05]  /*0c60*/  SHF.R.U32.HI R5, RZ, R11, R0 ;  /* 0x0000000bff057219 */ /* 0x000fca0000011600 */
[----:B------:R-:W2:Y:S01]  /*0c70*/  LDC R20, c[0x0][0x638] ;  /* 0x00018e00ff147b82 */ /* 0x000ea20000000800 */
[-CC-:B---3--:R-:W-:Y:S02]  /*0c80*/  SHF.R.U64 R26, R27, R12.reuse, R5.reuse ;  /* 0x0000000c1b1a7219 */ /* 0x188fe40000001205 */
[-C--:B------:R-:W-:Y:S02]  /*0c90*/  SHF.L.U32 R0, R9, R12.reuse, RZ ;  /* 0x0000000c09007219 */ /* 0x080fe400000006ff */
[----:B------:R-:W-:Y:S01]  /*0ca0*/  SHF.R.U32.HI R5, RZ, R12, R5 ;  /* 0x0000000cff057219 */ /* 0x000fe20000011605 */
[----:B------:R-:W-:Y:S01]  /*0cb0*/  IMAD.MOV.U32 R4, RZ, RZ, R26 ;  /* 0x000000ffff047224 */ /* 0x000fe200078e001a */
[----:B------:R-:W-:Y:S01]  /*0cc0*/  LOP3.LUT R10, RZ, R0, RZ, 0x33, !PT ;  /* 0x00000000ff0a7212 */ /* 0x000fe200078e33ff */
[----:B------:R-:W3:Y:S01]  /*0cd0*/  LDC R23, c[0x0][0x610] ;  /* 0x00018400ff177b82 */ /* 0x000ee20000000800 */
[----:B------:R-:W-:Y:S05]  /*0ce0*/  @!P0 BRA `(.L_x_10) ;  /* 0x0000000000288947 */ /* 0x000fea0003800000 */
[----:B------:R-:W4:Y:S02]  /*0cf0*/  LDC R9, c[0x0][0x64c] ;  /* 0x00019300ff097b82 */ /* 0x000f240000000800 */
[----:B----4-:R-:W-:-:S05]  /*0d00*/  IADD3 R9, P0, R26, R9, RZ ;  /* 0x000000091a097210 */ /* 0x010fca0007f1e0ff */
        /* <DEDUP_REMOVED lines=8> */
.L_x_10:
[----:B-1----:R-:W-:Y:S01]  /*0d90*/  SHF.R.U64 R4, R4, R14, R5 ;  /* 0x0000000e04047219 */ /* 0x002fe20000001205 */
[----:B0-----:R-:W-:Y:S01]  /*0da0*/  VIADD R6, R15, 0xffffffff ;  /* 0xffffffff0f067836 */ /* 0x001fe20000000000 */
[----:B------:R-:W-:Y:S02]  /*0db0*/  SHF.L.U32 R0, R21, R12, RZ ;  /* 0x0000000c15007219 */ /* 0x000fe400000006ff */
[----:B------:R-:W-:Y:S01]  /*0dc0*/  LOP3.LUT R5, R27, R10, RZ, 0xc0, !PT ;  /* 0x0000000a1b057212 */ /* 0x000fe200078ec0ff */
[----:B------:R-:W-:Y:S01]  /*0dd0*/  IMAD.MOV R7, RZ, RZ, -R4 ;  /* 0x000000ffff077224 */ /* 0x000fe200078e0a04 */
[----:B------:R-:W-:Y:S02]  /*0de0*/  SEL R3, R3, R30, !P1 ;  /* 0x0000001e03037207 */ /* 0x000fe40004800000 */
[----:B------:R-:W-:Y:S01]  /*0df0*/  LOP3.LUT R6, R13, R6, RZ, 0xc0, !PT ;  /* 0x000000060d067212 */ /* 0x000fe200078ec0ff */
[----:B------:R-:W-:Y:S02]  /*0e00*/  IMAD R4, R0, R4, R5 ;  /* 0x0000000400047224 */ /* 0x000fe400078e0205 */
[----:B--2---:R-:W-:-:S02]  /*0e10*/  IMAD R0, R7, R20, R26 ;  /* 0x0000001407007224 */ /* 0x004fc400078e021a */
[----:B---3--:R-:W-:Y:S02]  /*0e20*/  IMAD R3, R4, R23, R3 ;  /* 0x0000001704037224 */ /* 0x008fe400078e0203 */
[----:B------:R-:W-:Y:S02]  /*0e30*/  IMAD R154, R0, R15, R6 ;  /* 0x0000000f009a7224 */ /* 0x000fe400078e0206 */
[----:B------:R-:W-:Y:S02]  /*0e40*/  IMAD.MOV.U32 R4, RZ, RZ, 0x1 ;  /* 0x00000001ff047424 */ /* 0x000fe400078e00ff */
[----:B------:R-:W-:Y:S01]  /*0e50*/  IMAD.MOV.U32 R23, RZ, RZ, R28 ;  /* 0x000000ffff177224 */ /* 0x000fe200078e001c */
[----:B------:R-:W-:Y:S02]  /*0e60*/  SEL R153, R154, R3, !P1 ;  /* 0x000000039a997207 */ /* 0x000fe40004800000 */
[----:B------:R-:W-:Y:S02]  /*0e70*/  PRMT R0, R4, 0x7610, R0 ;  /* 0x0000761004007816 */ /* 0x000fe40000000000 */
[----:B------:R-:W-:-:S07]  /*0e80*/  SEL R154, R3, R154, !P1 ;  /* 0x0000009a039a7207 */ /* 0x000fce0004800000 */
.L_x_8:
[----:B------:R-:W-:-:S08]  /*0e90*/  NOP ;  /* 0x0000000000007918 */ /* 0x000fd00000000000 */
[----:B------:R-:W0:Y:S02]  /*0ea0*/  USETMAXREG.TRY_ALLOC.CTAPOOL UP0, 0xe8 ;  /* 0x000000e8000079c8 */ /* 0x000e240008000600 */
[----:B0-----:R-:W-:-:S13]  /*0eb0*/  PLOP3.LUT P0, PT, PT, PT, UP0, 0x80, 0x0 ;  /* 0x000000000000781c */ /* 0x001fda0003f0f008 */
[----:B------:R-:W-:Y:S05]  /*0ec0*/  @!P0 BRA `(.L_x_8) ;  /* 0xfffffffc00f08947 */ /* 0x000fea000383ffff */
[----:B------:R-:W-:Y:S01]  /*0ed0*/  ULDC.64 UR4, c[0x0][0x598] ;  /* 0x0001660000047ab9 */ /* 0x000fe20000000a00 */
[----:B------:R-:W-:Y:S01]  /*0ee0*/  ULDC.64 UR36, c[0x0][0x208] ;  /* 0x0000820000247ab9 */ /* 0x000fe20000000a00 */
[----:B------:R-:W-:-:S04]  /*0ef0*/  ISETP.NE.U32.AND P0, PT, RZ, UR4, PT ;  /* 0x00000004ff007c0c */ /* 0x000fc8000bf05070 */
[----:B------:R-:W-:-:S13]  /*0f00*/  ISETP.NE.AND.EX P0, PT, RZ, UR5, PT, P0 ;  /* 0x00000005ff007c0c */ /* 0x000fda000bf05300 */
[----:B------:R-:W-:Y:S05]  /*0f10*/  @!P0 BRA `(.L_x_11) ;  /* 0x00000000001c8947 */ /* 0x000fea0003800000 */
[----:B------:R-:W0:Y:S02]  /*0f20*/  LDC.64 R4, c[0x0][0x598] ;  /* 0x00016600ff047b82 */ /* 0x000e240000000a00 */
[----:B0-----:R-:W2:Y:S02]  /*0f30*/  LDG.E.64 R4, desc[UR36][R4.64] ;  /* 0x0000002404047981 */ /* 0x001ea4000c1e1b00 */
[----:B--2---:R-:W-:-:S04]  /*0f40*/  ISETP.NE.U32.AND P0, PT, R4, RZ, PT ;  /* 0x000000ff0400720c */ /* 0x004fc80003f05070 */
[----:B------:R-:W-:-:S13]  /*0f50*/  ISETP.NE.AND.EX P0, PT, R5, RZ, PT, P0 ;  /* 0x000000ff0500720c */ /* 0x000fda0003f05300 */
[----:B------:R-:W-:Y:S05]  /*0f60*/  @!P0 BRA `(.L_x_11) ;  /* 0x0000000000088947 */ /* 0x000fea0003800000 */
[----:B------:R0:W5:Y:S01]  /*0f70*/  LD.E R155, desc[UR36][R4.64] ;  /* 0x00000024049b7980 */ /* 0x000162000c101900 */
[----:B------:R-:W-:Y:S05]  /*0f80*/  BRA `(.L_x_12) ;  /* 0x0000000000247947 */ /* 0x000fea0003800000 */
.L_x_11:
[----:B------:R-:W-:Y:S02]  /*0f90*/  ULDC.64 UR4, c[0x0][0x588] ;  /* 0x0001620000047ab9 */ /* 0x000fe40000000a00 */
[----:B------:R-:W-:-:S04]  /*0fa0*/  ISETP.NE.U32.AND P0, PT, RZ, UR4, PT ;  /* 0x00000004ff007c0c */ /* 0x000fc8000bf05070 */
[----:B------:R-:W-:-:S13]  /*0fb0*/  ISETP.NE.AND.EX P0, PT, RZ, UR5, PT, P0 ;  /* 0x00000005ff007c0c */ /* 0x000fda000bf05300 */
[----:B------:R-:W-:Y:S05]  /*0fc0*/  @!P0 BRA `(.L_x_13) ;  /* 0x00000000000c8947 */ /* 0x000fea0003800000 */
[----:B------:R-:W0:Y:S02]  /*0fd0*/  LDC.64 R4, c[0x0][0x588] ;  /* 0x00016200ff047b82 */ /* 0x000e240000000a00 */
[----:B0-----:R1:W5:Y:S01]  /*0fe0*/  LDG.E R155, desc[UR36][R4.64] ;  /* 0x00000024049b7981 */ /* 0x001362000c1e1900 */
[----:B------:R-:W-:Y:S05]  /*0ff0*/  BRA `(.L_x_12) ;  /* 0x0000000000087947 */ /* 0x000fea0003800000 */
.L_x_13:
[----:B------:R-:W-:Y:S02]  /*1000*/  ULDC UR4, c[0x0][0x580] ;  /* 0x0001600000047ab9 */ /* 0x000fe40000000800 */
[----:B------:R-:W-:-:S07]  /*1010*/  IMAD.U32 R155, RZ, RZ, UR4 ;  /* 0x00000004ff9b7e24 */ /* 0x000fce000f8e00ff */
.L_x_12:
[----:B------:R-:W-:Y:S02]  /*1020*/  ULDC.64 UR4, c[0x0][0x5a0] ;  /* 0x0001680000047ab9 */ /* 0x000fe40000000a00 */
[----:B------:R-:W-:-:S04]  /*1030*/  ISETP.NE.U32.AND P0, PT, RZ, UR4, PT ;  /* 0x00000004ff007c0c */ /* 0x000fc8000bf05070 */
[----:B------:R-:W-:-:S13]  /*1040*/  ISETP.NE.AND.EX P0, PT, RZ, UR5, PT, P0 ;  /* 0x00000005ff007c0c */ /* 0x000fda000bf05300 */
[----:B------:R-:W-:Y:S05]  /*1050*/  @!P0 BRA `(.L_x_14) ;  /* 0x00000000001c8947 */ /* 0x000fea0003800000 */
[----:B01----:R-:W0:Y:S02]  /*1060*/  LDC.64 R4, c[0x0][0x5a0] ;  /* 0x00016800ff047b82 */ /* 0x003e240000000a00 */
[----:B0-----:R-:W2:Y:S02]  /*1070*/  LDG.E.64 R4, desc[UR36][R4.64] ;  /* 0x0000002404047981 */ /* 0x001ea4000c1e1b00 */
[----:B--2---:R-:W-:-:S04]  /*1080*/  ISETP.NE.U32.AND P0, PT, R4, RZ, PT ;  /* 0x000000ff0400720c */ /* 0x004fc80003f05070 */
[----:B------:R-:W-:-:S13]  /*1090*/  ISETP.NE.AND.EX P0, PT, R5, RZ, PT, P0 ;  /* 0x000000ff0500720c */ /* 0x000fda0003f05300 */
[----:B------:R-:W-:Y:S05]  /*10a0*/  @!P0 BRA `(.L_x_14) ;  /* 0x0000000000088947 */ /* 0x000fea0003800000 */
[----:B------:R0:W5:Y:S01]  /*10b0*/  LD.E R156, desc[UR36][R4.64] ;  /* 0x00000024049c7980 */ /* 0x000162000c101900 */
[----:B------:R-:W-:Y:S05]  /*10c0*/  BRA `(.L_x_15) ;  /* 0x0000000000247947 */ /* 0x000fea0003800000 */
.L_x_14:
[----:B------:R-:W-:Y:S02]  /*10d0*/  ULDC.64 UR4, c[0x0][0x590] ;  /* 0x0001640000047ab9 */ /* 0x000fe40000000a00 */
[----:B------:R-:W-:-:S04]  /*10e0*/  ISETP.NE.U32.AND P0, PT, RZ, UR4, PT ;  /* 0x00000004ff007c0c */ /* 0x000fc8000bf05070 */
[----:B------:R-:W-:-:S13]  /*10f0*/  ISETP.NE.AND.EX P0, PT, RZ, UR5, PT, P0 ;  /* 0x00000005ff007c0c */ /* 0x000fda000bf05300 */
[----:B------:R-:W-:Y:S05]  /*1100*/  @!P0 BRA `(.L_x_16) ;  /* 0x00000000000c8947 */ /* 0x000fea0003800000 */
[----:B------:R-:W2:Y:S02]  /*1110*/  LDC.64 R156, c[0x0][0x590] ;  /* 0x00016400ff9c7b82 */ /* 0x000ea40000000a00 */
[----:B--2---:R2:W5:Y:S01]  /*1120*/  LDG.E R156, desc[UR36][R156.64] ;  /* 0x000000249c9c7981 */ /* 0x004562000c1e1900 */
[----:B------:R-:W-:Y:S05]  /*1130*/  BRA `(.L_x_15) ;  /* 0x0000000000087947 */ /* 0x000fea0003800000 */
.L_x_16:
[----:B------:R-:W-:Y:S02]  /*1140*/  ULDC UR4, c[0x0][0x584] ;  /* 0x0001610000047ab9 */ /* 0x000fe40000000800 */
[----:B------:R-:W-:-:S07]  /*1150*/  IMAD.U32 R156, RZ, RZ, UR4 ;  /* 0x00000004ff9c7e24 */ /* 0x000fce000f8e00ff */
.L_x_15:
[----:B------:R-:W-:-:S13]  /*1160*/  LOP3.LUT P0, RZ, R0, 0xff, RZ, 0xc0, !PT ;  /* 0x000000ff00ff7812 */ /* 0x000fda000780c0ff */
[----:B------:R-:W-:Y:S05]  /*1170*/  @!P0 EXIT ;  /* 0x000000000000894d */ /* 0x000fea0003800000 */
[----:B------:R-:W-:Y:S01]  /*1180*/  ULDC UR4, c[0x0][0x28c] ;  /* 0x0000a30000047ab9 */ /* 0x000fe20000000800 */
[----:B--2---:R-:W-:Y:S01]  /*1190*/  LOP3.LUT R157, R19, 0x1, RZ, 0xfc, !PT ;  /* 0x00000001139d7812 */ /* 0x004fe200078efcff */
[----:B------:R-:W-:Y:S01]  /*11a0*/  UIADD3 UR4, UR4, 0x1f, URZ ;  /* 0x0000001f04047890 */ /* 0x000fe2000fffe03f */
[----:B------:R-:W-:Y:S01]  /*11b0*/  UMOV UR38, URZ ;  /* 0x0000003f00267c82 */ /* 0x000fe20008000000 */
[----:B------:R-:W-:Y:S02]  /*11c0*/  UMOV UR39, URZ ;  /* 0x0000003f00277c82 */ /* 0x000fe40008000000 */
[----:B------:R-:W-:-:S04]  /*11d0*/  USHF.R.S32.HI UR5, URZ, 0x1f, UR4 ;  /* 0x0000001f3f057899 */ /* 0x000fc80008011404 */
[----:B------:R-:W-:-:S04]  /*11e0*/  ULEA.HI UR5, UR5, UR4, URZ, 0x5 ;  /* 0x0000000405057291 */ /* 0x000fc8000f8f283f */
[----:B------:R-:W-:-:S12]  /*11f0*/  USHF.R.S32.HI UR40, URZ, 0x5, UR5 ;  /* 0x000000053f287899 */ /* 0x000fd80008011405 */
.L_x_290:
[----:B------:R-:W-:Y:S01]  /*1200*/  LOP3.LUT R0, R18, 0x80, RZ, 0xc0, !PT ;  /* 0x0000008012007812 */ /* 0x000fe200078ec0ff */
[----:B--2---:R-:W2:Y:S01]  /*1210*/  S2UR UR7, SR_CgaCtaId ;  /* 0x00000000000779c3 */ /* 0x004ea20000008800 */
[----:B------:R-:W-:Y:S02]  /*1220*/  UMOV UR6, 0x400 ;  /* 0x0000040000067882 */ /* 0x000fe40000000000 */
[----:B------:R-:W-:-:S06]  /*1230*/  SHF.R.U32.HI R0, RZ, 0x7, R0 ;  /* 0x00000007ff007819 */ /* 0x000fcc0000011600 */
[----:B---3--:R-:W3:Y:S01]  /*1240*/  SHFL.IDX PT, R0, R0, RZ, 0x1f ;  /* 0x00001fff00007589 */ /* 0x008ee200000e0000 */
[----:B--2---:R-:W-:Y:S01]  /*1250*/  ULEA UR6, UR7, UR6, 0x18 ;  /* 0x0000000607067291 */ /* 0x004fe2000f8ec03f */
[----:B---3--:R-:W-:-:S13]  /*1260*/  R2UR UR4, R0 ;  /* 0x00000000000472ca */ /* 0x008fda00000e0000 */
[----:B------:R-:W-:-:S04]  /*1270*/  ULEA.HI UR5, UR4, UR4, URZ, 0x1 ;  /* 0x0000000404057291 */ /* 0x000fc8000f8f083f */
[----:B------:R-:W-:-:S04]  /*1280*/  ULOP3.LUT UR5, UR5, 0x7fffe, URZ, 0xc0, !UPT ;  /* 0x0007fffe05057892 */ /* 0x000fc8000f8ec03f */
[----:B------:R-:W-:-:S03]  /*1290*/  UIADD3 UR5, UR4, -UR5, URZ ;  /* 0x8000000504057290 */ /* 0x000fc6000fffe03f */
[----:B------:R-:W-:Y:S01]  /*12a0*/  ULDC UR4, c[0x0][0x28c] ;  /* 0x0000a30000047ab9 */ /* 0x000fe20000000800 */
[----:B------:R-:W-:Y:S01]  /*12b0*/  ULEA UR5, UR5, UR6, 0xd ;  /* 0x0000000605057291 */ /* 0x000fe2000f8e683f */
[----:B------:R-:W-:-:S03]  /*12c0*/  ISETP.LT.AND P0, PT, RZ, UR4, PT ;  /* 0x00000004ff007c0c */ /* 0x000fc6000bf01270 */
[----:B------:R-:W-:-:S04]  /*12d0*/  UIADD3 UR5, UR5, 0x100, URZ ;  /* 0x0000010005057890 */ /* 0x000fc8000fffe03f */
[----:B------:R-:W-:-:S04]  /*12e0*/  USHF.R.U32.HI UR5, URZ, 0x4, UR5 ;  /* 0x000000043f057899 */ /* 0x000fc80008011605 */
[----:B------:R-:W-:Y:S02]  /*12f0*/  ULOP3.LUT UR41, UR5, 0x3fff, URZ, 0xc0, !UPT ;  /* 0x00003fff05297892 */ /* 0x000fe4000f8ec03f */
[----:B-1--45:R-:W-:Y:S10]  /*1300*/  @P0 BRA `(.L_x_17) ;  /* 0x0000000000400947 */ /* 0x032ff40003800000 */
[----:B------:R-:W-:Y:S01]  /*1310*/  MOV R0, 0x0 ;  /* 0x0000000000007802 */ /* 0x000fe20000000f00 */
[----:B------:R-:W-:Y:S01]  /*1320*/  ULDC.64 UR4, c[0x4][0x68] ;  /* 0x01001a0000047ab9 */ /* 0x000fe20000000a00 */
[----:B------:R-:W-:Y:S01]  /*1330*/  ULDC.64 UR6, c[0x4][0x8] ;  /* 0x0100020000067ab9 */ /* 0x000fe20000000a00 */
[----:B01----:R-:W-:Y:S01]  /*1340*/  IMAD.U32 R4, RZ, RZ, UR4 ;  /* 0x00000004ff047e24 */ /* 0x003fe2000f8e00ff */
[----:B------:R0:W1:Y:S01]  /*1350*/  LDC.64 R14, c[0x4][R0] ;  /* 0x01000000000e7b82 */ /* 0x0000620000000a00 */
[----:B------:R-:W-:Y:S01]  /*1360*/  IMAD.U32 R5, RZ, RZ, UR5 ;  /* 0x00000005ff057e24 */ /* 0x000fe2000f8e00ff */
[----:B------:R-:W-:Y:S01]  /*1370*/  ULDC.64 UR4, c[0x4][0x70] ;  /* 0x01001c0000047ab9 */ /* 0x000fe20000000a00 */
[----:B------:R-:W-:Y:S02]  /*1380*/  IMAD.U32 R10, RZ, RZ, UR6 ;  /* 0x00000006ff0a7e24 */ /* 0x000fe4000f8e00ff */
[----:B------:R-:W-:Y:S02]  /*1390*/  IMAD.U32 R6, RZ, RZ, UR4 ;  /* 0x00000004ff067e24 */ /* 0x000fe4000f8e00ff */
[----:B------:R-:W-:-:S02]  /*13a0*/  IMAD.U32 R7, RZ, RZ, UR5 ;  /* 0x00000005ff077e24 */ /* 0x000fc4000f8e00ff */
[----:B------:R-:W-:Y:S02]  /*13b0*/  IMAD.U32 R11, RZ, RZ, UR7 ;  /* 0x00000007ff0b7e24 */ /* 0x000fe4000f8e00ff */
[----:B------:R-:W-:Y:S02]  /*13c0*/  IMAD.MOV.U32 R8, RZ, RZ, 0x1e1 ;  /* 0x000001e1ff087424 */ /* 0x000fe400078e00ff */
[----:B------:R-:W-:Y:S02]  /*13d0*/  IMAD.MOV.U32 R12, RZ, RZ, 0x1 ;  /* 0x00000001ff0c7424 */ /* 0x000fe400078e00ff */
[----:B0-----:R-:W-:-:S07]  /*13e0*/  IMAD.MOV.U32 R13, RZ, RZ, RZ ;  /* 0x000000ffff0d7224 */ /* 0x001fce00078e00ff */
[----:B------:R-:W-:-:S07]  /*13f0*/  LEPC R20, `(.L_x_17) ;  /* 0x000000001014794e */ /* 0x000fce0000000000 */
[----:B-1---5:R-:W-:Y:S05]  /*1400*/  CALL.ABS.NOINC R14 ;  /* 0x000000000e007343 */ /* 0x022fea0003c00000 */
.L_x_17:
[----:B------:R-:W-:-:S13]  /*1410*/  ISETP.NE.AND P0, PT, R157, 0x3, PT ;  /* 0x000000039d00780c */ /* 0x000fda0003f05270 */
[----:B------:R-:W-:Y:S05]  /*1420*/  @!P0 BRA `(.L_x_18) ;  /* 0x0000000000048947 */ /* 0x000fea0003800000 */
[----:B------:R-:W-:Y:S01]  /*1430*/  BPT.TRAP 0x1 ;  /* 0x000000040000795c */ /* 0x000fe20000300000 */
.L_x_18:
[----:B------:R-:W2:Y:S01]  /*1440*/  S2UR UR5, SR_CgaCtaId ;  /* 0x00000000000579c3 */ /* 0x000ea20000008800 */
[----:B------:R-:W-:Y:S01]  /*1450*/  UMOV UR4, 0x400 ;  /* 0x0000040000047882 */ /* 0x000fe20000000000 */
[----:B------:R-:W-:Y:S02]  /*1460*/  IMAD.U32 R0, RZ, RZ, UR38 ;  /* 0x00000026ff007e24 */ /* 0x000fe4000f8e00ff */
[----:B------:R-:W-:-:S03]  /*1470*/  IMAD.U32 R3, RZ, RZ, UR39 ;  /* 0x00000027ff037e24 */ /* 0x000fc6000f8e00ff */
[----:B------:R-:W-:Y:S01]  /*1480*/  SHF.L.U32 R0, R0, 0x1f, RZ ;  /* 0x0000001f00007819 */ /* 0x000fe200000006ff */
[----:B--2---:R-:W-:-:S06]  /*1490*/  ULEA UR4, UR5, UR4, 0x18 ;  /* 0x0000000405047291 */ /* 0x004fcc000f8ec03f */
[----:B------:R-:W-:-:S04]  /*14a0*/  IMAD.U32 R6, RZ, RZ, UR4 ;  /* 0x00000004ff067e24 */ /* 0x000fc8000f8e00ff */
[----:B------:R-:W-:-:S04]  /*14b0*/  IMAD R3, R3, 0x8, R6 ;  /* 0x0000000803037824 */ /* 0x000fc800078e0206 */
[----:B------:R2:W3:Y:S01]  /*14c0*/  SYNCS.PHASECHK.TRANS64.TRYWAIT P1, [R3+URZ], R0 ;  /* 0x00000000030075a7 */ /* 0x0004e2000802017f */
[----:B------:R-:W-:Y:S05]  /*14d0*/  @!P0 BRA `(.L_x_19) ;  /* 0x0000000000048947 */ /* 0x000fea0003800000 */
[----:B------:R-:W-:Y:S01]  /*14e0*/  BPT.TRAP 0x1 ;  /* 0x000000040000795c */ /* 0x000fe20000300000 */
.L_x_19:
[----:B---3--:R-:W-:Y:S05]  /*14f0*/  @P1 BRA `(.L_x_20) ;  /* 0x0000000000081947 */ /* 0x008fea0003800000 */
[----:B------:R-:W3:Y:S02]  /*1500*/  SYNCS.PHASECHK.TRANS64.TRYWAIT P1, [R3+URZ], R0 ;  /* 0x00000000030075a7 */ /* 0x000ee4000802017f */
[----:B---3--:R-:W-:Y:S05]  /*1510*/  @!P1 BRA `(.L_x_21) ;  /* 0x000000a400149947 */ /* 0x008fea0003800000 */
.L_x_20:
[----:B------:R-:W-:-:S04]  /*1520*/  UISETP.LT.AND UP0, UPT, UR40, 0x1, UPT ;  /* 0x000000012800788c */ /* 0x000fc8000bf01270 */
[----:B------:R-:W-:-:S06]  /*1530*/  USEL UR4, UR40, 0x1, UP0 ;  /* 0x0000000128047887 */ /* 0x000fcc0008000000 */
[----:B--23--:R-:W-:Y:S01]  /*1540*/  IMAD.U32 R0, RZ, RZ, UR4 ;  /* 0x00000004ff007e24 */ /* 0x00cfe2000f8e00ff */
[----:B------:R-:W-:Y:S05]  /*1550*/  WARPSYNC.ALL ;  /* 0x0000000000007948 */ /* 0x000fea0003800000 */
[----:B------:R-:W-:-:S04]  /*1560*/  IADD3 R0, -R0, UR40, RZ ;  /* 0x0000002800007c10 */ /* 0x000fc8000fffe1ff */
[----:B------:R-:W-:Y:S02]  /*1570*/  ISETP.GE.AND P1, PT, R0, 0x1, PT ;  /* 0x000000010000780c */ /* 0x000fe40003f26270 */
[----:B------:R-:W-:Y:S01]  /*1580*/  R2UR UR4, R6 ;  /* 0x00000000060472ca */ /* 0x000fe200000e0000 */
[----:B------:R-:W-:Y:S01]  /*1590*/  WARPGROUP.ARRIVE ;  /* 0x00000000000079c5 */ /* 0x000fe20000000000 */
[----:B------:R-:W-:Y:S01]  /*15a0*/  UMOV UR9, 0x40000040 ;  /* 0x4000004000097882 */ /* 0x000fe20000000000 */
[----:B------:R-:W-:-:S10]  /*15b0*/  UMOV UR11, 0x40000040 ;  /* 0x40000040000b7882 */ /* 0x000fd40000000000 */
[----:B------:R-:W-:-:S04]  /*15c0*/  UIADD3 UR4, UR4, 0x10100, URZ ;  /* 0x0001010004047890 */ /* 0x000fc8000fffe03f */
[----:B------:R-:W-:-:S04]  /*15d0*/  USHF.R.U32.HI UR4, URZ, 0x4, UR4 ;  /* 0x000000043f047899 */ /* 0x000fc80008011604 */
[----:B------:R-:W-:Y:S02]  /*15e0*/  ULOP3.LUT UR5, UR4, 0x3fff, URZ, 0xc0, !UPT ;  /* 0x00003fff04057892 */ /* 0x000fe4000f8ec03f */
[----:B------:R-:W-:Y:S02]  /*15f0*/  ULOP3.LUT UR4, UR41, 0x10000, URZ, 0xfc, !UPT ;  /* 0x0001000029047892 */ /* 0x000fe4000f8efc3f */
[----:B------:R-:W-:Y:S02]  /*1600*/  ULOP3.LUT UR5, UR5, 0x10000, URZ, 0xfc, !UPT ;  /* 0x0001000005057892 */ /* 0x000fe4000f8efc3f */
[----:B------:R-:W-:Y:S02]  /*1610*/  ULEA UR6, UR39, UR4, 0xa ;  /* 0x0000000427067291 */ /* 0x000fe4000f8e503f */
[----:B------:R-:W-:-:S05]  /*1620*/  ULEA UR7, UR39, UR5, 0xb ;  /* 0x0000000527077291 */ /* 0x000fca000f8e583f */
[----:B------:R-:W-:Y:S02]  /*1630*/  UMOV UR8, UR6 ;  /* 0x0000000600087c82 */ /* 0x000fe40008000000 */
[----:B------:R-:W-:Y:S02]  /*1640*/  UMOV UR10, UR7 ;  /* 0x00000007000a7c82 */ /* 0x000fe40008000000 */
[----:B------:R-:W-:Y:S01]  /*1650*/  HGMMA.64x256x8.F32.TF32 R24, gdesc[UR8], RZ, !UPT, gsb0 ;  /* 0x07e00000081879f0 */ /* 0x000fe2000c0028ff */
[----:B------:R-:W-:Y:S02]  /*1660*/  UIADD3 UR8, UR6, 0x2, URZ ;  /* 0x0000000206087890 */ /* 0x000fe4000fffe03f */
[----:B------:R-:W-:Y:S01]  /*1670*/  UIADD3 UR10, UR7, 0x2, URZ ;  /* 0x00000002070a7890 */ /* 0x000fe2000fffe03f */
[----:B------:R-:W-:Y:S01]  /*1680*/  UMOV UR9, 0x40000040 ;  /* 0x4000004000097882 */ /* 0x000fe20000000000 */
[----:B------:R-:W-:Y:S01]  /*1690*/  UMOV UR11, 0x40000040 ;  /* 0x40000040000b7882 */ /* 0x000fe20000000000 */
[----:B------:R-:W-:-:S02]  /*16a0*/  WARPGROUP.DEPBAR.LE gsb0, 0x0 ;  /* 0x00008000000079c5 */ /* 0x000fc40000010000 */
[----:B------:R-:W-:-:S15]  /*16b0*/  WARPGROUP.ARRIVE ;  /* 0x00000000000079c5 */ /* 0x000fde0000000000 */
[----:B------:R-:W-:-:S05]  /*16c0*/  NOP ;  /* 0x0000000000007918 */ /* 0x000fca0000000000 */
[----:B------:R-:W-:Y:S01]  /*16d0*/  HGMMA.64x256x8.F32.TF32 R24, gdesc[UR8], R24, gsb0 ;  /* 0x07e00000081879f0 */ /* 0x000fe20008002818 */
[----:B------:R-:W-:Y:S02]  /*16e0*/  UIADD3 UR8, UR6, 0x4, URZ ;  /* 0x0000000406087890 */ /* 0x000fe4000fffe03f */
[----:B------:R-:W-:Y:S01]  /*16f0*/  UIADD3 UR10, UR7, 0x4, URZ ;  /* 0x00000004070a7890 */ /* 0x000fe2000fffe03f */
[----:B------:R-:W-:Y:S01]  /*1700*/  UMOV UR9, 0x40000040 ;  /* 0x4000004000097882 */ /* 0x000fe20000000000 */
[----:B------:R-:W-:Y:S01]  /*1710*/  UMOV UR11, 0x40000040 ;  /* 0x40000040000b7882 */ /* 0x000fe20000000000 */
[----:B------:R-:W-:Y:S02]  /*1720*/  WARPGROUP.DEPBAR.LE gsb0, 0x0 ;  /* 0x00008000000079c5 */ /* 0x000fe40000010000 */
        /* <DEDUP_REMOVED lines=10> */
[----:B------:R-:W-:Y:S03]  /*17d0*/  HGMMA.64x256x8.F32.TF32 R24, gdesc[UR8], R24, gsb0 ;  /* 0x07e00000081879f0 */ /* 0x000fe60008002818 */
[----:B------:R-:W-:Y:S02]  /*17e0*/  WARPGROUP.DEPBAR.LE gsb0, 0x0 ;  /* 0x00008000000079c5 */ /* 0x000fe40000010000 */
[----:B------:R-:W-:Y:S05]  /*17f0*/  @!P1 BRA `(.L_x_22) ;  /* 0x0000000400309947 */ /* 0x000fea0003800000 */
[----:B------:R-:W-:Y:S02]  /*1800*/  UIADD3 UR6, UR39, 0x1, URZ ;  /* 0x0000000127067890 */ /* 0x000fe4000fffe03f */
[----:B------:R-:W-:Y:S02]  /*1810*/  IMAD.U32 R3, RZ, RZ, UR39 ;  /* 0x00000027ff037e24 */ /* 0x000fe4000f8e00ff */
[----:B------:R-:W-:-:S04]  /*1820*/  UISETP.NE.AND UP0, UPT, UR6, 0x4, UPT ;  /* 0x000000040600788c */ /* 0x000fc8000bf05270 */
[----:B------:R-:W-:Y:S02]  /*1830*/  USEL UR7, URZ, 0x1, UP0 ;  /* 0x000000013f077887 */ /* 0x000fe40008000000 */
[----:B------:R-:W-:Y:S02]  /*1840*/  USEL UR6, UR6, URZ, UP0 ;  /* 0x0000003f06067287 */ /* 0x000fe40008000000 */
[----:B------:R-:W-:-:S06]  /*1850*/  ULOP3.LUT UR7, UR38, UR7, URZ, 0x3c, !UPT ;  /* 0x0000000726077292 */ /* 0x000fcc000f8e3c3f */
[----:B------:R-:W-:-:S07]  /*1860*/  IMAD.U32 R7, RZ, RZ, UR7 ;  /* 0x00000007ff077e24 */ /* 0x000fce000f8e00ff */
.L_x_29:
[----:B------:R-:W-:Y:S05]  /*1870*/  @!P0 BRA `(.L_x_23) ;  /* 0x0000000000048947 */ /* 0x000fea0003800000 */
[----:B------:R-:W-:Y:S01]  /*1880*/  BPT.TRAP 0x1 ;  /* 0x000000040000795c */ /* 0x000fe20000300000 */
.L_x_23:
[----:B------:R-:W2:Y:S01]  /*1890*/  S2UR UR8, SR_CgaCtaId ;  /* 0x00000000000879c3 */ /* 0x000ea20000008800 */
[----:B------:R-:W-:Y:S01]  /*18a0*/  UMOV UR7, 0x400 ;  /* 0x0000040000077882 */ /* 0x000fe20000000000 */
[----:B01----:R-:W-:Y:S01]  /*18b0*/  IMAD.U32 R5, RZ, RZ, UR6 ;  /* 0x00000006ff057e24 */ /* 0x003fe2000f8e00ff */
[----:B------:R-:W-:Y:S01]  /*18c0*/  SHF.L.U32 R4, R7, 0x1f, RZ ;  /* 0x0000001f07047819 */ /* 0x000fe200000006ff */
[----:B--2---:R-:W-:-:S06]  /*18d0*/  ULEA UR7, UR8, UR7, 0x18 ;  /* 0x0000000708077291 */ /* 0x004fcc000f8ec03f */
[----:B------:R-:W-:-:S04]  /*18e0*/  IMAD.U32 R6, RZ, RZ, UR7 ;  /* 0x00000007ff067e24 */ /* 0x000fc8000f8e00ff */
[----:B------:R-:W-:-:S04]  /*18f0*/  IMAD R5, R5, 0x8, R6 ;  /* 0x0000000805057824 */ /* 0x000fc800078e0206 */
[----:B------:R0:W1:Y:S01]  /*1900*/  SYNCS.PHASECHK.TRANS64.TRYWAIT P1, [R5+URZ], R4 ;  /* 0x00000004050075a7 */ /* 0x000062000802017f */
[----:B------:R-:W-:Y:S05]  /*1910*/  @!P0 BRA `(.L_x_24) ;  /* 0x0000000000048947 */ /* 0x000fea0003800000 */
[----:B------:R-:W-:Y:S01]  /*1920*/  BPT.TRAP 0x1 ;  /* 0x000000040000795c */ /* 0x000fe20000300000 */
.L_x_24:
[----:B-1----:R-:W-:Y:S05]  /*1930*/  @P1 BRA `(.L_x_25) ;  /* 0x0000000000081947 */ /* 0x002fea0003800000 */
[----:B------:R-:W1:Y:S02]  /*1940*/  SYNCS.PHASECHK.TRANS64.TRYWAIT P1, [R5+URZ], R4 ;  /* 0x00000004050075a7 */ /* 0x000e64000802017f */
[----:B-1----:R-:W-:Y:S05]  /*1950*/  @!P1 BRA `(.L_x_26) ;  /* 0x000000a000189947 */ /* 0x002fea0003800000 */
.L_x_25:
[----:B------:R-:W-:Y:S01]  /*1960*/  ULEA UR7, UR6, UR4, 0xa ;  /* 0x0000000406077291 */ /* 0x000fe2000f8e503f */
[----:B------:R-:W-:Y:S01]  /*1970*/  WARPGROUP.ARRIVE ;  /* 0x00000000000079c5 */ /* 0x000fe20000000000 */
[----:B------:R-:W-:Y:S01]  /*1980*/  ULEA UR12, UR6, UR5, 0xb ;  /* 0x00000005060c7291 */ /* 0x000fe2000f8e583f */
[----:B------:R-:W-:Y:S01]  /*1990*/  UMOV UR9, 0x40000040 ;  /* 0x4000004000097882 */ /* 0x000fe20000000000 */
[----:B------:R-:W-:-:S03]  /*19a0*/  UMOV UR11, 0x40000040 ;  /* 0x40000040000b7882 */ /* 0x000fc60000000000 */
[----:B------:R-:W-:Y:S02]  /*19b0*/  UMOV UR8, UR7 ;  /* 0x0000000700087c82 */ /* 0x000fe40008000000 */
[----:B------:R-:W-:Y:S02]  /*19c0*/  UMOV UR10, UR12 ;  /* 0x0000000c000a7c82 */ /* 0x000fe40008000000 */
[----:B------:R-:W-:Y:S01]  /*19d0*/  HGMMA.64x256x8.F32.TF32 R24, gdesc[UR8], R24, gsb0 ;  /* 0x07e00000081879f0 */ /* 0x000fe20008002818 */
        /* <DEDUP_REMOVED lines=26> */
[----:B------:R-:W-:Y:S01]  /*1b80*/  BPT.TRAP 0x1 ;  /* 0x000000040000795c */ /* 0x000fe20000300000 */
.L_x_27:
[----:B------:R-:W-:-:S13]  /*1b90*/  ISETP.NE.AND P1, PT, R22, RZ, PT ;  /* 0x000000ff1600720c */ /* 0x000fda0003f25270 */
[----:B01----:R-:W-:-:S04]  /*1ba0*/  @P1 IMAD R4, R3, 0x8, R6 ;  /* 0x0000000803041824 */ /* 0x003fc800078e0206 */
[----:B------:R-:W-:-:S05]  /*1bb0*/  @P1 VIADD R5, R4, 0x20 ;  /* 0x0000002004051836 */ /* 0x000fca0000000000 */
[----:B------:R-:W-:-:S04]  /*1bc0*/  @P1 PRMT R5, R152, 0x654, R5 ;  /* 0x0000065498051816 */ /* 0x000fc80000000005 */
[----:B------:R0:W-:Y:S01]  /*1bd0*/  @P1 SYNCS.ARRIVE.TRANS64.RED.A1T0 RZ, [R5+URZ], RZ ;  /* 0x000000ff05ff19a7 */ /* 0x0001e2000810043f */
[----:B------:R-:W-:-:S13]  /*1be0*/  ISETP.GT.U32.AND P1, PT, R19, 0x1, PT ;  /* 0x000000011300780c */ /* 0x000fda0003f24070 */
[----:B0-----:R-:W-:Y:S05]  /*1bf0*/  @P1 BRA `(.L_x_28) ;  /* 0x0000000000041947 */ /* 0x001fea0003800000 */
[----:B------:R-:W-:Y:S01]  /*1c00*/  BPT.TRAP 0x1 ;  /* 0x000000040000795c */ /* 0x000fe20000300000 */
.L_x_28:
[----:B------:R-:W-:Y:S01]  /*1c10*/  UIADD3 UR6, UR6, 0x1, URZ ;  /* 0x0000000106067890 */ /* 0x000fe2000fffe03f */
[C---:B------:R-:W-:Y:S01]  /*1c20*/  ISETP.GT.AND P2, PT, R0.reuse, 0x1, PT ;  /* 0x000000010000780c */ /* 0x040fe20003f44270 */
[----:B------:R-:W-:Y:S02]  /*1c30*/  VIADD R3, R3, 0x1 ;  /* 0x0000000103037836 */ /* 0x000fe40000000000 */
[----:B------:R-:W-:Y:S01]  /*1c40*/  UISETP.NE.AND UP0, UPT, UR6, 0x4, UPT ;  /* 0x000000040600788c */ /* 0x000fe2000bf05270 */
[----:B------:R-:W-:Y:S02]  /*1c50*/  VIADD R0, R0, 0xffffffff ;  /* 0xffffffff00007836 */ /* 0x000fe40000000000 */
[C---:B------:R-:W-:Y:S01]  /*1c60*/  ISETP.NE.AND P1, PT, R3.reuse, 0x4, PT ;  /* 0x000000040300780c */ /* 0x040fe20003f25270 */
[----:B------:R-:W-:Y:S02]  /*1c70*/  USEL UR7, URZ, 0x1, UP0 ;  /* 0x000000013f077887 */ /* 0x000fe40008000000 */
[----:B------:R-:W-:Y:S01]  /*1c80*/  USEL UR6, UR6, URZ, UP0 ;  /* 0x0000003f06067287 */ /* 0x000fe20008000000 */
[----:B------:R-:W-:-:S03]  /*1c90*/  SEL R3, R3, RZ, P1 ;  /* 0x000000ff03037207 */ /* 0x000fc60000800000 */
[----:B------:R-:W-:Y:S01]  /*1ca0*/  LOP3.LUT R7, R7, UR7, RZ, 0x3c, !PT ;  /* 0x0000000707077c12 */ /* 0x000fe2000f8e3cff */
[----:B------:R-:W-:Y:S07]  /*1cb0*/  @P2 BRA `(.L_x_29) ;  /* 0xfffffff800ec2947 */ /* 0x000fee000383ffff */
.L_x_22:
[----:B------:R-:W2:Y:S02]  /*1cc0*/  LDC R0, c[0x0][0x28c] ;  /* 0x0000a300ff007b82 */ /* 0x000ea40000000800 */
[----:B--2---:R-:W-:-:S13]  /*1cd0*/  ISETP.GE.AND P1, PT, R0, 0x1, PT ;  /* 0x000000010000780c */ /* 0x004fda0003f26270 */
[----:B------:R-:W-:Y:S05]  /*1ce0*/  @!P1 BRA `(.L_x_30) ;  /* 0x0000000000409947 */ /* 0x000fea0003800000 */
[----:B------:R-:W-:Y:S05]  /*1cf0*/  @!P0 BRA `(.L_x_31) ;  /* 0x0000000000048947 */ /* 0x000fea0003800000 */
[----:B------:R-:W-:Y:S01]  /*1d00*/  BPT.TRAP 0x1 ;  /* 0x000000040000795c */ /* 0x000fe20000300000 */
.L_x_31:
[----:B------:R-:W-:Y:S01]  /*1d10*/  ISETP.NE.AND P0, PT, R22, RZ, PT ;  /* 0x000000ff1600720c */ /* 0x000fe20003f05270 */
[----:B------:R-:W-:-:S12]  /*1d20*/  UISETP.LT.AND UP1, UPT, UR40, 0x1, UPT ;  /* 0x000000012800788c */ /* 0x000fd8000bf21270 */
[----:B------:R-:W-:-:S05]  /*1d30*/  VOTEU.ANY UP0, P0 ;  /* 0x00000000003f7886 */ /* 0x000fca0000000100 */
[----:B------:R-:W-:-:S04]  /*1d40*/  @UP0 USEL UR4, UR40, 0x1, UP1 ;  /* 0x0000000128040887 */ /* 0x000fc80008800000 */
[----:B------:R-:W-:-:S06]  /*1d50*/  @UP0 UIADD3 UR4, UR39, UR40, -UR4 ;  /* 0x0000002827040290 */ /* 0x000fcc000fffe804 */
[----:B------:R-:W-:-:S04]  /*1d60*/  IMAD.U32 R0, RZ, RZ, UR4 ;  /* 0x00000004ff007e24 */ /* 0x000fc8000f8e00ff */
[----:B------:R-:W-:-:S05]  /*1d70*/  @P0 IMAD.SHL.U32 R0, R0, 0x8, RZ ;  /* 0x0000000800000824 */ /* 0x000fca00078e00ff */
[----:B------:R-:W-:-:S04]  /*1d80*/  @P0 LOP3.LUT R0, R0, 0x18, RZ, 0xc0, !PT ;  /* 0x0000001800000812 */ /* 0x000fc800078ec0ff */
[----:B------:R-:W-:-:S04]  /*1d90*/  @P0 IADD3 R3, R6, 0x20, R0 ;  /* 0x0000002006030810 */ /* 0x000fc80007ffe000 */
[----:B------:R-:W-:-:S04]  /*1da0*/  @P0 PRMT R3, R152, 0x654, R3 ;  /* 0x0000065498030816 */ /* 0x000fc80000000003 */
[----:B------:R2:W-:Y:S01]  /*1db0*/  @P0 SYNCS.ARRIVE.TRANS64.RED.A1T0 RZ, [R3+URZ], RZ ;  /* 0x000000ff03ff09a7 */ /* 0x0005e2000810043f */
[----:B------:R-:W-:-:S13]  /*1dc0*/  ISETP.GT.U32.AND P0, PT, R19, 0x1, PT ;  /* 0x000000011300780c */ /* 0x000fda0003f04070 */
[----:B--2---:R-:W-:Y:S05]  /*1dd0*/  @P0 BRA `(.L_x_30) ;  /* 0x0000000000040947 */ /* 0x004fea0003800000 */
[----:B------:R-:W-:Y:S01]  /*1de0*/  BPT.TRAP 0x1 ;  /* 0x000000040000795c */ /* 0x000fe20000300000 */
.L_x_30:
[----:B------:R-:W2:Y:S01]  /*1df0*/  LDC R6, c[0x0][0x288] ;  /* 0x0000a200ff067b82 */ /* 0x000ea20000000800 */
[--C-:B------:R-:W-:Y:S01]  /*1e00*/  SHF.R.U32.HI R0, RZ, 0x2, R18.reuse ;  /* 0x00000002ff007819 */ /* 0x100fe20000011612 */
[----:B------:R-:W-:Y:S01]  /*1e10*/  UIADD3 UR39, UR40, UR39, URZ ;  /* 0x0000002728277290 */ /* 0x000fe2000fffe03f */
[----:B01----:R-:W-:Y:S01]  /*1e20*/  SHF.R.U32.HI R5, RZ, 0x7, R18 ;  /* 0x00000007ff057819 */ /* 0x003fe20000011612 */
[----:B------:R-:W-:Y:S01]  /*1e30*/  ULDC UR8, c[0x0][0x284] ;  /* 0x0000a10000087ab9 */ /* 0x000fe20000000800 */
[----:B------:R-:W-:Y:S01]  /*1e40*/  LOP3.LUT R4, R18, 0x60, RZ, 0xc0, !PT ;  /* 0x0000006012047812 */ /* 0x000fe200078ec0ff */
[----:B------:R-:W-:Y:S01]  /*1e50*/  USHF.R.U32.HI UR4, URZ, 0x2, UR39 ;  /* 0x000000023f047899 */ /* 0x000fe20008011627 */
[----:B------:R-:W-:Y:S01]  /*1e60*/  LOP3.LUT R3, R0, 0x7, RZ, 0xc0, !PT ;  /* 0x0000000700037812 */ /* 0x000fe200078ec0ff */
[----:B------:R-:W-:Y:S01]  /*1e70*/  UISETP.GT.U32.AND UP1, UPT, UR39, 0x3, UPT ;  /* 0x000000032700788c */ /* 0x000fe2000bf24070 */
[----:B------:R-:W-:Y:S01]  /*1e80*/  LOP3.LUT R0, R5, 0x1, RZ, 0xc0, !PT ;  /* 0x0000000105007812 */ /* 0x000fe200078ec0ff */
[----:B------:R-:W-:Y:S01]  /*1e90*/  ULOP3.LUT UR4, UR4, 0x1, URZ, 0xc0, !UPT ;  /* 0x0000000104047892 */ /* 0x000fe2000f8ec03f */
[----:B------:R-:W-:Y:S01]  /*1ea0*/  SHF.R.U32.HI R10, RZ, 0x1, R4 ;  /* 0x00000001ff0a7819 */ /* 0x000fe20000011604 */
[----:B------:R-:W-:Y:S01]  /*1eb0*/  IMAD.SHL.U32 R4, R18, 0x2, RZ ;  /* 0x0000000212047824 */ /* 0x000fe200078e00ff */
[----:B------:R-:W-:Y:S01]  /*1ec0*/  SHF.R.S32.HI R21, RZ, 0x1f, R23 ;  /* 0x0000001fff157819 */ /* 0x000fe20000011417 */
[----:B------:R-:W-:Y:S01]  /*1ed0*/  IMAD.SHL.U32 R8, R0, 0x40, RZ ;  /* 0x0000004000087824 */ /* 0x000fe200078e00ff */
[--C-:B------:R-:W-:Y:S01]  /*1ee0*/  IADD3 R5, RZ, -R10, -R3.reuse ;  /* 0x8000000aff057210 */ /* 0x100fe20007ffe803 */
[----:B------:R-:W-:Y:S01]  /*1ef0*/  UISETP.NE.U32.AND UP0, UPT, UR4, 0x1, UPT ;  /* 0x000000010400788c */ /* 0x000fe2000bf05070 */
[----:B------:R-:W-:Y:S01]  /*1f00*/  LOP3.LUT R4, R4, 0x6, RZ, 0xc0, !PT ;  /* 0x0000000604047812 */ /* 0x000fe200078ec0ff */
[----:B------:R-:W-:Y:S01]  /*1f10*/  ULDC.64 UR6, c[0x0][0x5d0] ;  /* 0x0001740000067ab9 */ /* 0x000fe20000000a00 */
[----:B------:R-:W-:Y:S01]  /*1f20*/  LOP3.LUT R3, R8, 0x40, R3, 0xe2, !PT ;  /* 0x0000004008037812 */ /* 0x000fe200078ee203 */
[----:B------:R-:W-:Y:S01]  /*1f30*/  IMAD R11, R0, -0x40, R5 ;  /* 0xffffffc0000b7824 */ /* 0x000fe200078e0205 */
[----:B------:R-:W-:Y:S01]  /*1f40*/  LOP3.LUT R0, R18, 0x3, RZ, 0xc0, !PT ;  /* 0x0000000312007812 */ /* 0x000fe200078ec0ff */
[----:B------:R-:W-:Y:S01]  /*1f50*/  UISETP.LT.U32.AND UP1, UPT, UR40, 0x4, UP1 ;  /* 0x000000042800788c */ /* 0x000fe20008f21070 */
[----:B------:R-:W-:Y:S01]  /*1f60*/  PRMT R8, R4, 0x6540, R153 ;  /* 0x0000654004087816 */ /* 0x000fe20000000099 */
[----:B------:R-:W-:Y:S01]  /*1f70*/  IMAD.SHL.U32 R153, R153, 0x100, RZ ;  /* 0x0000010099997824 */ /* 0x000fe200078e00ff */
[----:B------:R-:W-:Y:S01]  /*1f80*/  UISETP.GT.U32.AND UP0, UPT, UR40, 0x3, !UP0 ;  /* 0x000000032800788c */ /* 0x000fe2000c704070 */
[----:B--2---:R-:W-:Y:S01]  /*1f90*/  IMAD R12, R0, -0x2, R6 ;  /* 0xfffffffe000c7824 */ /* 0x004fe200078e0206 */
[----:B------:R-:W-:Y:S01]  /*1fa0*/  SHF.R.S32.HI R9, RZ, 0x1f, R8 ;  /* 0x0000001fff097819 */ /* 0x000fe20000011408 */
[C---:B------:R-:W-:Y:S01]  /*1fb0*/  IMAD.SHL.U32 R0, R154.reuse, 0x80, RZ ;  /* 0x000000809a007824 */ /* 0x040fe200078e00ff */
[----:B------:R-:W-:Y:S01]  /*1fc0*/  ISETP.GE.AND P0, PT, R153, R6, PT ;  /* 0x000000069900720c */ /* 0x000fe20003f06270 */
[----:B------:R-:W-:Y:S01]  /*1fd0*/  IMAD R4, R21, UR6, RZ ;  /* 0x0000000615047c24 */ /* 0x000fe2000f8e02ff */
[----:B------:R-:W-:Y:S01]  /*1fe0*/  USEL UR5, URZ, 0x1, !UP1 ;  /* 0x000000013f057887 */ /* 0x000fe2000c800000 */
[----:B------:R-:W-:Y:S01]  /*1ff0*/  IMAD.WIDE R6, R154, 0x80, RZ ;  /* 0x000000809a067825 */ /* 0x000fe200078e02ff */
[C---:B------:R-:W-:Y:S01]  /*2000*/  ISETP.GE.OR P0, PT, R0.reuse, UR8, P0 ;  /* 0x0000000800007c0c */ /* 0x040fe20008706670 */
[----:B------:R-:W-:Y:S01]  /*2010*/  USEL UR4, URZ, 0x1, !UP0 ;  /* 0x000000013f047887 */ /* 0x000fe2000c000000 */
[----:B------:R-:W-:Y:S01]  /*2020*/  IADD3 R0, -R0, UR8, R11 ;  /* 0x0000000800007c10 */ /* 0x000fe2000fffe10b */
[C---:B------:R-:W-:Y:S01]  /*2030*/  IMAD R13, R23.reuse, UR7, R4 ;  /* 0x00000007170d7c24 */ /* 0x040fe2000f8e0204 */
[----:B------:R-:W-:Y:S01]  /*2040*/  ULOP3.LUT UR39, UR39, 0x3, URZ, 0xc0, !UPT ;  /* 0x0000000327277892 */ /* 0x000fe2000f8ec03f */
[----:B------:R-:W-:Y:S01]  /*2050*/  IMAD.WIDE.U32 R4, R23, UR6, R8 ;  /* 0x0000000617047c25 */ /* 0x000fe2000f8e0008 */
[----:B------:R-:W-:Y:S01]  /*2060*/  ULOP3.LUT UR38, UR4, UR38, UR5, 0x96, !UPT ;  /* 0x0000002604267292 */ /* 0x000fe2000f8e9605 */
[----:B------:R-:W-:-:S02]  /*2070*/  LOP3.LUT R171, R6, R3, R10, 0xfe, !PT ;  /* 0x0000000306ab7212 */ /* 0x000fc400078efe0a */
[----:B------:R-:W-:Y:S02]  /*2080*/  IMAD.IADD R5, R5, 0x1, R13 ;  /* 0x0000000105057824 */ /* 0x000fe400078e020d */
[----:B------:R-:W-:Y:S02]  /*2090*/  IMAD.IADD R3, R12, 0x1, -R153 ;  /* 0x000000010c037824 */ /* 0x000fe400078e0a99 */
[----:B------:R-:W-:Y:S01]  /*20a0*/  IMAD.MOV.U32 R154, RZ, RZ, -0x1 ;  /* 0xffffffffff9a7424 */ /* 0x000fe200078e00ff */
[----:B------:R-:W-:Y:S06]  /*20b0*/  @P0 BRA `(.L_x_32) ;  /* 0x0000007800d80947 */ /* 0x000fec0003800000 */
[----:B------:R-:W0:Y:S01]  /*20c0*/  LDC.64 R10, c[0x0][0x5c8] ;  /* 0x00017200ff0a7b82 */ /* 0x000e220000000a00 */
[----:B-----5:R-:W-:Y:S01]  /*20d0*/  FSETP.NEU.AND P0, PT, R156, RZ, PT ;  /* 0x000000ff9c00720b */ /* 0x020fe20003f0d000 */
[----:B------:R-:W-:Y:S01]  /*20e0*/  BSSY B0, `(.L_x_32) ;  /* 0x00007b3000007945 */ /* 0x000fe20003800000 */
[----:B------:R-:W-:-:S04]  /*20f0*/  ISETP.GT.AND P1, PT, R3, RZ, PT ;  /* 0x000000ff0300720c */ /* 0x000fc80003f24270 */
[----:B------:R-:W-:Y:S01]  /*2100*/  ISETP.GT.AND P2, PT, R0, RZ, P1 ;  /* 0x000000ff0000720c */ /* 0x000fe20000f44270 */
[-C--:B0-----:R-:W-:Y:S02]  /*2110*/  IMAD R12, R7, R10.reuse, RZ ;  /* 0x0000000a070c7224 */ /* 0x081fe400078e02ff */
[----:B------:R-:W-:-:S04]  /*2120*/  IMAD.WIDE.U32 R162, R171, R10, R4 ;  /* 0x0000000aaba27225 */ /* 0x000fc800078e0004 */
[----:B------:R-:W-:-:S04]  /*2130*/  IMAD R5, R171, R11, R12 ;  /* 0x0000000bab057224 */ /* 0x000fc800078e020c */
[----:B------:R-:W-:Y:S01]  /*2140*/  IMAD.IADD R173, R163, 0x1, R5 ;  /* 0x00000001a3ad7824 */ /* 0x000fe200078e0205 */
[----:B------:R-:W-:Y:S06]  /*2150*/  @!P0 BRA `(.L_x_33) ;  /* 0x0000005400948947 */ /* 0x000fec0003800000 */
[----:B------:R-:W0:Y:S01]  /*2160*/  LDC.64 R14, c[0x0][0x5b8] ;  /* 0x00016e00ff0e7b82 */ /* 0x000e220000000a00 */
[----:B------:R-:W-:-:S07]  /*2170*/  ULDC.64 UR4, c[0x0][0x5c0] ;  /* 0x0001700000047ab9 */ /* 0x000fce0000000a00 */
[----:B------:R-:W1:Y:S08]  /*2180*/  LDC.64 R168, c[0x0][0x5b0] ;  /* 0x00016c00ffa87b82 */ /* 0x000e700000000a00 */
[----:B------:R-:W2:Y:S01]  /*2190*/  LDC.64 R12, c[0x0][0x5a8] ;  /* 0x00016a00ff0c7b82 */ /* 0x000ea20000000a00 */
[-C--:B0-----:R-:W-:Y:S02]  /*21a0*/  IMAD R4, R21, R14.reuse, RZ ;  /* 0x0000000e15047224 */ /* 0x081fe400078e02ff */
[----:B------:R-:W-:-:S04]  /*21b0*/  IMAD.WIDE.U32 R164, R23, R14, R8 ;  /* 0x0000000e17a47225 */ /* 0x000fc800078e0008 */
[----:B------:R-:W-:Y:S02]  /*21c0*/  IMAD R163, R23, R15, R4 ;  /* 0x0000000f17a37224 */ /* 0x000fe400078e0204 */
[-C--:B-1----:R-:W-:Y:S02]  /*21d0*/  IMAD R6, R7, R168.reuse, RZ ;  /* 0x000000a807067224 */ /* 0x082fe400078e02ff */
[----:B------:R-:W-:Y:S02]  /*21e0*/  IMAD.IADD R21, R165, 0x1, R163 ;  /* 0x00000001a5157824 */ /* 0x000fe400078e02a3 */
[----:B------:R-:W-:Y:S02]  /*21f0*/  IMAD.MOV.U32 R20, RZ, RZ, R164 ;  /* 0x000000ffff147224 */ /* 0x000fe400078e00a4 */
[C---:B------:R-:W-:Y:S02]  /*2200*/  IMAD R167, R171.reuse, R169, R6 ;  /* 0x000000a9aba77224 */ /* 0x040fe400078e0206 */
[----:B------:R-:W-:-:S04]  /*2210*/  IMAD.WIDE.U32 R4, R171, R168, R20 ;  /* 0x000000a8ab047225 */ /* 0x000fc800078e0014 */
[----:B------:R-:W-:Y:S01]  /*2220*/  IMAD.IADD R5, R5, 0x1, R167 ;  /* 0x0000000105057824 */ /* 0x000fe200078e02a7 */
[----:B--2---:R-:W-:-:S04]  /*2230*/  LEA R6, P0, R4, R12, 0x2 ;  /* 0x0000000c04067211 */ /* 0x004fc800078010ff */
[----:B------:R-:W-:-:S05]  /*2240*/  LEA.HI.X R7, R4, R13, R5, 0x2, P0 ;  /* 0x0000000d04077211 */ /* 0x000fca00000f1405 */
[----:B------:R0:W2:Y:S01]  /*2250*/  @P2 LDG.E.LTC128B R15, desc[UR36][R6.64] ;  /* 0x00000024060f2981 */ /* 0x0000a2000c1e1920 */
[----:B------:R-:W-:Y:S01]  /*2260*/  IMAD.WIDE.U32 R4, R171, R168, R8 ;  /* 0x000000a8ab047225 */ /* 0x000fe200078e0008 */
[----:B------:R-:W-:Y:S01]  /*2270*/  ISETP.GT.AND P0, PT, R3, 0x1, PT ;  /* 0x000000010300780c */ /* 0x000fe20003f04270 */
[----:B------:R-:W-:Y:S01]  /*2280*/  BSSY B1, `(.L_x_34) ;  /* 0x0000013000017945 */ /* 0x000fe20003800000 */
[C---:B------:R-:W-:Y:S01]  /*2290*/  SHF.L.U64.HI R161, R168.reuse, 0x3, R169 ;  /* 0x00000003a8a17819 */ /* 0x040fe200000102a9 */
[----:B------:R-:W-:Y:S02]  /*22a0*/  IMAD.IADD R5, R167, 0x1, R5 ;  /* 0x00000001a7057824 */ /* 0x000fe400078e0205 */
[----:B------:R-:W-:Y:S02]  /*22b0*/  IMAD.SHL.U32 R160, R168, 0x8, RZ ;  /* 0x00000008a8a07824 */ /* 0x000fe400078e00ff */
[----:B------:R-:W-:Y:S01]  /*22c0*/  IMAD.WIDE.U32 R158, R23, R14, R4 ;  /* 0x0000000e179e7225 */ /* 0x000fe200078e0004 */
[----:B------:R-:W-:-:S03]  /*22d0*/  LEA R4, P3, R162, UR4, 0x2 ;  /* 0x00000004a2047c11 */ /* 0x000fc6000f8610ff */
[----:B0-----:R-:W-:Y:S01]  /*22e0*/  IMAD.IADD R7, R163, 0x1, R159 ;  /* 0x00000001a3077824 */ /* 0x001fe200078e029f */
[----:B------:R-:W-:Y:S01]  /*22f0*/  LEA.HI.X R5, R162, UR5, R173, 0x2, P3 ;  /* 0x00000005a2057c11 */ /* 0x000fe200098f14ad */
[----:B------:R-:W-:Y:S01]  /*2300*/  IMAD.WIDE.U32 R160, R171, R168, R160 ;  /* 0x000000a8aba07225 */ /* 0x000fe200078e00a0 */
[----:B------:R-:W-:Y:S02]  /*2310*/  ISETP.GT.AND P3, PT, R0, RZ, P0 ;  /* 0x000000ff0000720c */ /* 0x000fe40000764270 */
[----:B------:R-:W-:-:S04]  /*2320*/  LEA R6, P4, R158, R12, 0x2 ;  /* 0x0000000c9e067211 */ /* 0x000fc800078810ff */
[----:B------:R-:W-:Y:S02]  /*2330*/  LEA.HI.X R7, R158, R13, R7, 0x2, P4 ;  /* 0x0000000d9e077211 */ /* 0x000fe400020f1407 */
[----:B--2---:R-:W-:-:S05]  /*2340*/  LOP3.LUT R153, R15, 0xffffe000, RZ, 0xc0, !PT ;  /* 0xffffe0000f997812 */ /* 0x004fca00078ec0ff */
[----:B------:R-:W-:-:S04]  /*2350*/  FMUL R153, R153, R156 ;  /* 0x0000009c99997220 */ /* 0x000fc80000400000 */
[----:B------:R-:W-:-:S05]  /*2360*/  FFMA R153, R24, R155, R153 ;  /* 0x0000009b18997223 */ /* 0x000fca0000000099 */
[----:B------:R-:W-:-:S05]  /*2370*/  F2FP.TF32.F32.PACK_B R153, R153 ;  /* 0x00000099ff99723e */ /* 0x000fca00024050ff */
[----:B------:R0:W-:Y:S01]  /*2380*/  @P2 STG.E desc[UR36][R4.64], R153 ;  /* 0x0000009904002986 */ /* 0x0001e2000c101924 */
[----:B------:R-:W-:Y:S05]  /*2390*/  @!P3 BRA `(.L_x_35) ;  /* 0x000000000004b947 */ /* 0x000fea0003800000 */
[----:B------:R1:W5:Y:S02]  /*23a0*/  LDG.E.LTC128B R15, desc[UR36][R6.64+0x4] ;  /* 0x00000424060f7981 */ /* 0x000364000c1e1920 */
.L_x_35:
[----:B------:R-:W-:Y:S05]  /*23b0*/  BSYNC B1 ;  /* 0x0000000000017941 */ /* 0x000fea0003800000 */
.L_x_34:
[----:B0----5:R-:W-:Y:S01]  /*23c0*/  LOP3.LUT R153, R15, 0xffffe000, RZ, 0xc0, !PT ;  /* 0xffffe0000f997812 */ /* 0x021fe200078ec0ff */
[----:B------:R-:W-:Y:S01]  /*23d0*/  IMAD.IADD R167, R167, 0x1, R161 ;  /* 0x00000001a7a77824 */ /* 0x000fe200078e02a1 */
[----:B------:R-:W-:Y:S01]  /*23e0*/  IADD3 R164, P2, R164, R160, RZ ;  /* 0x000000a0a4a47210 */ /* 0x000fe20007f5e0ff */
[----:B------:R-:W-:Y:S01]  /*23f0*/  IMAD.MOV.U32 R24, RZ, RZ, R15 ;  /* 0x000000ffff187224 */ /* 0x000fe200078e000f */
[----:B------:R-:W-:Y:S01]  /*2400*/  ISETP.GT.AND P1, PT, R0, 0x8, P1 ;  /* 0x000000080000780c */ /* 0x000fe20000f24270 */
[----:B------:R-:W-:Y:S02]  /*2410*/  FMUL R20, R153, R156 ;  /* 0x0000009c99147220 */ /* 0x000fe40000400000 */
[----:B------:R-:W-:Y:S02]  /*2420*/  IMAD.X R21, R167, 0x1, R21, P2 ;  /* 0x00000001a7157824 */ /* 0x000fe400010e0615 */
[----:B------:R-:W-:Y:S01]  /*2430*/  FFMA R153, R25, R155, R20 ;  /* 0x0000009b19997223 */ /* 0x000fe20000000014 */
[----:B------:R-:W-:-:S04]  /*2440*/  LEA R20, P2, R164, R12, 0x2 ;  /* 0x0000000ca4147211 */ /* 0x000fc800078410ff */
[----:B------:R-:W-:Y:S02]  /*2450*/  F2FP.TF32.F32.PACK_B R153, R153 ;  /* 0x00000099ff99723e */ /* 0x000fe400024050ff */
[----:B------:R-:W-:-:S03]  /*2460*/  LEA.HI.X R21, R164, R13, R21, 0x2, P2 ;  /* 0x0000000da4157211 */ /* 0x000fc600010f1415 */
[----:B------:R0:W-:Y:S04]  /*2470*/  @P3 STG.E desc[UR36][R4.64+0x4], R153 ;  /* 0x0000049904003986 */ /* 0x0001e8000c101924 */
[----:B------:R-:W2:Y:S01]  /*2480*/  @P1 LDG.E.LTC128B R24, desc[UR36][R20.64] ;  /* 0x0000002414181981 */ /* 0x000ea2000c1e1920 */
[----:B------:R-:W-:Y:S01]  /*2490*/  IADD3 R8, P2, R8, R160, RZ ;  /* 0x000000a008087210 */ /* 0x000fe20007f5e0ff */
[----:B------:R-:W-:Y:S01]  /*24a0*/  BSSY B1, `(.L_x_36) ;  /* 0x0000011000017945 */ /* 0x000fe20003800000 */
[----:B------:R-:W-:Y:S02]  /*24b0*/  SHF.L.U64.HI R11, R10, 0x5, R11 ;  /* 0x000000050a0b7819 */ /* 0x000fe4000001020b */
[----:B------:R-:W-:Y:S01]  /*24c0*/  ISETP.GT.AND P0, PT, R0, 0x8, P0 ;  /* 0x000000080000780c */ /* 0x000fe20000704270 */
[----:B------:R-:W-:Y:S01]  /*24d0*/  IMAD.X R9, R9, 0x1, R167, P2 ;  /* 0x0000000109097824 */ /* 0x000fe200010e06a7 */
[----:B------:R-:W-:-:S05]  /*24e0*/  LEA R10, P2, R10, R4, 0x5 ;  /* 0x000000040a0a7211 */ /* 0x000fca00078428ff */
[----:B------:R-:W-:Y:S01]  /*24f0*/  IMAD.X R11, R11, 0x1, R5, P2 ;  /* 0x000000010b0b7824 */ /* 0x000fe200010e0605 */
[----:B--2---:R-:W-:-:S05]  /*2500*/  LOP3.LUT R15, R24, 0xffffe000, RZ, 0xc0, !PT ;  /* 0xffffe000180f7812 */ /* 0x004fca00078ec0ff */
[----:B------:R-:W-:Y:S01]  /*2510*/  FMUL R25, R15, R156 ;  /* 0x0000009c0f197220 */ /* 0x000fe20000400000 */
[----:B------:R-:W-:-:S04]  /*2520*/  IMAD.WIDE.U32 R14, R23, R14, R8 ;  /* 0x0000000e170e7225 */ /* 0x000fc800078e0008 */
[----:B------:R-:W-:Y:S01]  /*2530*/  FFMA R25, R26, R155, R25 ;  /* 0x0000009b1a197223 */ /* 0x000fe20000000019 */
[----:B------:R-:W-:Y:S01]  /*2540*/  IMAD.IADD R9, R163, 0x1, R15 ;  /* 0x00000001a3097824 */ /* 0x000fe200078e020f */
[----:B------:R-:W-:-:S03]  /*2550*/  LEA R8, P3, R14, R12, 0x2 ;  /* 0x0000000c0e087211 */ /* 0x000fc600078610ff */
[----:B------:R-:W-:Y:S02]  /*2560*/  F2FP.TF32.F32.PACK_B R25, R25 ;  /* 0x00000019ff19723e */ /* 0x000fe400024050ff */
[----:B------:R-:W-:-:S03]  /*2570*/  LEA.HI.X R9, R14, R13, R9, 0x2, P3 ;  /* 0x0000000d0e097211 */ /* 0x000fc600018f1409 */
[----:B------:R0:W-:Y:S01]  /*2580*/  @P1 STG.E desc[UR36][R10.64], R25 ;  /* 0x000000190a001986 */ /* 0x0001e2000c101924 */
[----:B------:R-:W-:Y:S05]  /*2590*/  @!P0 BRA `(.L_x_37) ;  /* 0x0000000000048947 */ /* 0x000fea0003800000 */
[----:B------:R2:W5:Y:S02]  /*25a0*/  LDG.E.LTC128B R24, desc[UR36][R8.64+0x4] ;  /* 0x0000042408187981 */ /* 0x000564000c1e1920 */
.L_x_37:
[----:B------:R-:W-:Y:S05]  /*25b0*/  BSYNC B1 ;  /* 0x0000000000017941 */ /* 0x000fea0003800000 */
.L_x_36:
[----:B-----5:R-:W-:Y:S01]  /*25c0*/  LOP3.LUT R13, R24, 0xffffe000, RZ, 0xc0, !PT ;  /* 0xffffe000180d7812 */ /* 0x020fe200078ec0ff */
[----:B------:R-:W-:Y:S01]  /*25d0*/  BSSY B1, `(.L_x_38) ;  /* 0x0000009000017945 */ /* 0x000fe20003800000 */
[----:B------:R-:W-:-:S03]  /*25e0*/  ISETP.GT.AND P1, PT, R3, 0x8, PT ;  /* 0x000000080300780c */ /* 0x000fc60003f24270 */
[----:B------:R-:W-:Y:S01]  /*25f0*/  FMUL R12, R13, R156 ;  /* 0x0000009c0d0c7220 */ /* 0x000fe20000400000 */
[----:B------:R-:W-:-:S03]  /*2600*/  ISETP.GT.AND P2, PT, R0, RZ, P1 ;  /* 0x000000ff0000720c */ /* 0x000fc60000f44270 */
[----:B------:R-:W-:-:S05]  /*2610*/  FFMA R27, R27, R155, R12 ;  /* 0x0000009b1b1b7223 */ /* 0x000fca000000000c */
[----:B------:R-:W-:-:S05]  /*2620*/  F2FP.TF32.F32.PACK_B R27, R27 ;  /* 0x0000001bff1b723e */ /* 0x000fca00024050ff */
[----:B------:R3:W-:Y:S01]  /*2630*/  @P0 STG.E desc[UR36][R10.64+0x4], R27 ;  /* 0x0000041b0a000986 */ /* 0x0007e2000c101924 */
[----:B------:R-:W-:Y:S05]  /*2640*/  @!P2 BRA `(.L_x_39) ;  /* 0x000000000004a947 */ /* 0x000fea0003800000 */
[----:B------:R4:W5:Y:S02]  /*2650*/  LDG.E.LTC128B R24, desc[UR36][R6.64+0x20] ;  /* 0x0000202406187981 */ /* 0x000964000c1e1920 */
.L_x_39:
[----:B------:R-:W-:Y:S05]  /*2660*/  BSYNC B1 ;  /* 0x0000000000017941 */ /* 0x000fea0003800000 */
.L_x_38:
        /* <DEDUP_REMOVED lines=10> */
.L_x_41:
[----:B------:R-:W-:Y:S05]  /*2710*/  BSYNC B1 ;  /* 0x0000000000017941 */ /* 0x000fea0003800000 */
.L_x_40:
[----:B0----5:R-:W-:Y:S01]  /*2720*/  LOP3.LUT R13, R24, 0xffffe000, RZ, 0xc0, !PT ;  /* 0xffffe000180d7812 */ /* 0x021fe200078ec0ff */
[----:B------:R-:W-:Y:S01]  /*2730*/  BSSY B1, `(.L_x_42) ;  /* 0x0000008000017945 */ /* 0x000fe20003800000 */
[----:B------:R-:W-:-:S03]  /*2740*/  ISETP.GT.AND P1, PT, R0, 0x8, P1 ;  /* 0x000000080000780c */ /* 0x000fc60000f24270 */
[----:B------:R-:W-:-:S04]  /*2750*/  FMUL R12, R13, R156 ;  /* 0x0000009c0d0c7220 */ /* 0x000fc80000400000 */
[----:B------:R-:W-:-:S05]  /*2760*/  FFMA R29, R29, R155, R12 ;  /* 0x0000009b1d1d7223 */ /* 0x000fca000000000c */
[----:B------:R-:W-:-:S05]  /*2770*/  F2FP.TF32.F32.PACK_B R29, R29 ;  /* 0x0000001dff1d723e */ /* 0x000fca00024050ff */
[----:B------:R0:W-:Y:S01]  /*2780*/  @P3 STG.E desc[UR36][R4.64+0x24], R29 ;  /* 0x0000241d04003986 */ /* 0x0001e2000c101924 */
[----:B------:R-:W-:Y:S05]  /*2790*/  @!P1 BRA `(.L_x_43) ;  /* 0x0000000000049947 */ /* 0x000fea0003800000 */
[----:B------:R0:W5:Y:S02]  /*27a0*/  LDG.E.LTC128B R24, desc[UR36][R8.64+0x20] ;  /* 0x0000202408187981 */ /* 0x000164000c1e1920 */
.L_x_43:
[----:B------:R-:W-:Y:S05]  /*27b0*/  BSYNC B1 ;  /* 0x0000000000017941 */ /* 0x000fea0003800000 */
.L_x_42:
[----:B-----5:R-:W-:Y:S01]  /*27c0*/  LOP3.LUT R13, R24, 0xffffe000, RZ, 0xc0, !PT ;  /* 0xffffe000180d7812 */ /* 0x020fe200078ec0ff */
        /* <DEDUP_REMOVED lines=8> */
.L_x_45:
[----:B------:R-:W-:Y:S05]  /*2850*/  BSYNC B1 ;  /* 0x0000000000017941 */ /* 0x000fea0003800000 */
.L_x_44:
[----:B0----5:R-:W-:Y:S01]  /*2860*/  LOP3.LUT R13, R24, 0xffffe000, RZ, 0xc0, !PT ;  /* 0xffffe000180d7812 */ /* 0x021fe200078ec0ff */
        /* <DEDUP_REMOVED lines=9> */
.L_x_47:
[----:B------:R-:W-:Y:S05]  /*2900*/  BSYNC B1 ;  /* 0x0000000000017941 */ /* 0x000fea0003800000 */
.L_x_46:
        /* <DEDUP_REMOVED lines=10> */
.L_x_49:
[----:B------:R-:W-:Y:S05]  /*29b0*/  BSYNC B1 ;  /* 0x0000000000017941 */ /* 0x000fea0003800000 */
.L_x_48:
        /* <DEDUP_REMOVED lines=9> */
.L_x_51:
[----:B------:R-:W-:Y:S05]  /*2a50*/  BSYNC B1 ;  /* 0x0000000000017941 */ /* 0x000fea0003800000 */
.L_x_50:
        /* <DEDUP_REMOVED lines=9> */
.L_x_53:
[----:B------:R-:W-:Y:S05]  /*2af0*/  BSYNC B1 ;  /* 0x0000000000017941 */ /* 0x000fea0003800000 */
.L_x_52:
        /* <DEDUP_REMOVED lines=10> */
.L_x_55:
[----:B------:R-:W-:Y:S05]  /*2ba0*/  BSYNC B1 ;  /* 0x0000000000017941 */ /* 0x000fea0003800000 */
.L_x_54:
        /* <DEDUP_REMOVED lines=10> */
.L_x_57:
[----:B------:R-:W-:Y:S05]  /*2c50*/  BSYNC B1 ;  /* 0x0000000000017941 */ /* 0x000fea0003800000 */
.L_x_56:
        /* <DEDUP_REMOVED lines=9> */
.L_x_59:
[----:B------:R-:W-:Y:S05]  /*2cf0*/  BSYNC B1 ;  /* 0x0000000000017941 */ /* 0x000fea0003800000 */
.L_x_58:
        /* <DEDUP_REMOVED lines=9> */
.L_x_61:
[----:B------:R-:W-:Y:S05]  /*2d90*/  BSYNC B1 ;  /* 0x0000000000017941 */ /* 0x000fea0003800000 */
.L_x_60:
        /* <DEDUP_REMOVED lines=10> */
.L_x_63:
[----:B------:R-:W-:Y:S05]  /*2e40*/  BSYNC B1 ;  /* 0x0000000000017941 */ /* 0x000fea0003800000 */
.L_x_62:
        /* <DEDUP_REMOVED lines=10> */
.L_x_65:
[----:B------:R-:W-:Y:S05]  /*2ef0*/  BSYNC B1 ;  /* 0x0000000000017941 */ /* 0x000fea0003800000 */
.L_x_64:
        /* <DEDUP_REMOVED lines=9> */
.L_x_67:
[----:B------:R-:W-:Y:S05]  /*2f90*/  BSYNC B1 ;  /* 0x0000000000017941 */ /* 0x000fea0003800000 */
.L_x_66:
        /* <DEDUP_REMOVED lines=9> */
.L_x_69:
[----:B------:R-:W-:Y:S05]  /*3030*/  BSYNC B1 ;  /* 0x0000000000017941 */ /* 0x000fea0003800000 */
.L_x_68:
        /* <DEDUP_REMOVED lines=10> */
.L_x_71:
[----:B------:R-:W-:Y:S05]  /*30e0*/  BSYNC B1 ;  /* 0x0000000000017941 */ /* 0x000fea0003800000 */
.L_x_70:
        /* <DEDUP_REMOVED lines=10> */
.L_x_73:
[----:B------:R-:W-:Y:S05]  /*3190*/  BSYNC B1 ;  /* 0x0000000000017941 */ /* 0x000fea0003800000 */
.L_x_72:
        /* <DEDUP_REMOVED lines=9> */
.L_x_75:
[----:B------:R-:W-:Y:S05]  /*3230*/  BSYNC B1 ;  /* 0x0000000000017941 */ /* 0x000fea0003800000 */
.L_x_74:
        /* <DEDUP_REMOVED lines=9> */
.L_x_77:
[----:B------:R-:W-:Y:S05]  /*32d0*/  BSYNC B1 ;  /* 0x0000000000017941 */ /* 0x000fea0003800000 */
.L_x_76:
        /* <DEDUP_REMOVED lines=10> */
.L_x_79:
[----:B------:R-:W-:Y:S05]  /*3380*/  BSYNC B1 ;  /* 0x0000000000017941 */ /* 0x000fea0003800000 */
.L_x_78:
        /* <DEDUP_REMOVED lines=10> */
.L_x_81:
[----:B------:R-:W-:Y:S05]  /*3430*/  BSYNC B1 ;  /* 0x0000000000017941 */ /* 0x000fea0003800000 */
.L_x_80:
        /* <DEDUP_REMOVED lines=9> */
.L_x_83:
[----:B------:R-:W-:Y:S05]  /*34d0*/  BSYNC B1 ;  /* 0x0000000000017941 */ /* 0x000fea0003800000 */
.L_x_82:
        /* <DEDUP_REMOVED lines=9> */
.L_x_85:
[----:B------:R-:W-:Y:S05]  /*3570*/  BSYNC B1 ;  /* 0x0000000000017941 */ /* 0x000fea0003800000 */
.L_x_84:
        /* <DEDUP_REMOVED lines=10> */
.L_x_87:
[----:B------:R-:W-:Y:S05]  /*3620*/  BSYNC B1 ;  /* 0x0000000000017941 */ /* 0x000fea0003800000 */
.L_x_86:
        /* <DEDUP_REMOVED lines=10> */
.L_x_89:
[----:B------:R-:W-:Y:S05]  /*36d0*/  BSYNC B1 ;  /* 0x0000000000017941 */ /* 0x000fea0003800000 */
.L_x_88:
        /* <DEDUP_REMOVED lines=9> */
.L_x_91:
[----:B------:R-:W-:Y:S05]  /*3770*/  BSYNC B1 ;  /* 0x0000000000017941 */ /* 0x000fea0003800000 */
.L_x_90:
        /* <DEDUP_REMOVED lines=9> */
.L_x_93:
[----:B------:R-:W-:Y:S05]  /*3810*/  BSYNC B1 ;  /* 0x0000000000017941 */ /* 0x000fea0003800000 */
.L_x_92:
        /* <DEDUP_REMOVED lines=10> */
.L_x_95:
[----:B------:R-:W-:Y:S05]  /*38c0*/  BSYNC B1 ;  /* 0x0000000000017941 */ /* 0x000fea0003800000 */
.L_x_94:
        /* <DEDUP_REMOVED lines=10> */
.L_x_97:
[----:B------:R-:W-:Y:S05]  /*3970*/  BSYNC B1 ;  /* 0x0000000000017941 */ /* 0x000fea0003800000 */
.L_x_96:
        /* <DEDUP_REMOVED lines=9> */
.L_x_99:
[----:B------:R-:W-:Y:S05]  /*3a10*/  BSYNC B1 ;  /* 0x0000000000017941 */ /* 0x000fea0003800000 */
.L_x_98:
        /* <DEDUP_REMOVED lines=9> */
.L_x_101:
[----:B------:R-:W-:Y:S05]  /*3ab0*/  BSYNC B1 ;  /* 0x0000000000017941 */ /* 0x000fea0003800000 */
.L_x_100:
        /* <DEDUP_REMOVED lines=10> */
.L_x_103:
[----:B------:R-:W-:Y:S05]  /*3b60*/  BSYNC B1 ;  /* 0x0000000000017941 */ /* 0x000fea0003800000 */
.L_x_102:
        /* <DEDUP_REMOVED lines=10> */
.L_x_105:
[----:B------:R-:W-:Y:S05]  /*3c10*/  BSYNC B1 ;  /* 0x0000000000017941 */ /* 0x000fea0003800000 */
.L_x_104:
        /* <DEDUP_REMOVED lines=9> */
.L_x_107:
[----:B------:R-:W-:Y:S05]  /*3cb0*/  BSYNC B1 ;  /* 0x0000000000017941 */ /* 0x000fea0003800000 */
.L_x_106:
        /* <DEDUP_REMOVED lines=9> */
.L_x_109:
[----:B------:R-:W-:Y:S05]  /*3d50*/  BSYNC B1 ;  /* 0x0000000000017941 */ /* 0x000fea0003800000 */
.L_x_108:
        /* <DEDUP_REMOVED lines=10> */
.L_x_111:
[----:B------:R-:W-:Y:S05]  /*3e00*/  BSYNC B1 ;  /* 0x0000000000017941 */ /* 0x000fea0003800000 */
.L_x_110:
        /* <DEDUP_REMOVED lines=10> */
.L_x_113:
[----:B------:R-:W-:Y:S05]  /*3eb0*/  BSYNC B1 ;  /* 0x0000000000017941 */ /* 0x000fea0003800000 */
.L_x_112:
        /* <DEDUP_REMOVED lines=9> */
.L_x_115:
[----:B------:R-:W-:Y:S05]  /*3f50*/  BSYNC B1 ;  /* 0x0000000000017941 */ /* 0x000fea0003800000 */
.L_x_114:
        /* <DEDUP_REMOVED lines=9> */
.L_x_117:
[----:B------:R-:W-:Y:S05]  /*3ff0*/  BSYNC B1 ;  /* 0x0000000000017941 */ /* 0x000fea0003800000 */
.L_x_116:
        /* <DEDUP_REMOVED lines=10> */
.L_x_119:
[----:B------:R-:W-:Y:S05]  /*40a0*/  BSYNC B1 ;  /* 0x0000000000017941 */ /* 0x000fea0003800000 */
.L_x_118:
        /* <DEDUP_REMOVED lines=10> */
.L_x_121:
[----:B------:R-:W-:Y:S05]  /*4150*/  BSYNC B1 ;  /* 0x0000000000017941 */ /* 0x000fea0003800000 */
.L_x_120:
        /* <DEDUP_REMOVED lines=9> */
.L_x_123:
[----:B------:R-:W-:Y:S05]  /*41f0*/  BSYNC B1 ;  /* 0x0000000000017941 */ /* 0x000fea0003800000 */
.L_x_122:
        /* <DEDUP_REMOVED lines=9> */
.L_x_125:
[----:B------:R-:W-:Y:S05]  /*4290*/  BSYNC B1 ;  /* 0x0000000000017941 */ /* 0x000fea0003800000 */
.L_x_124:
        /* <DEDUP_REMOVED lines=10> */
.L_x_127:
[----:B------:R-:W-:Y:S05]  /*4340*/  BSYNC B1 ;  /* 0x0000000000017941 */ /* 0x000fea0003800000 */
.L_x_126:
        /* <DEDUP_REMOVED lines=10> */
.L_x_129:
[----:B------:R-:W-:Y:S05]  /*43f0*/  BSYNC B1 ;  /* 0x0000000000017941 */ /* 0x000fea0003800000 */
.L_x_128:
        /* <DEDUP_REMOVED lines=9> */
.L_x_131:
[----:B------:R-:W-:Y:S05]  /*4490*/  BSYNC B1 ;  /* 0x0000000000017941 */ /* 0x000fea0003800000 */
.L_x_130:
        /* <DEDUP_REMOVED lines=9> */
.L_x_133:
[----:B------:R-:W-:Y:S05]  /*4530*/  BSYNC B1 ;  /* 0x0000000000017941 */ /* 0x000fea0003800000 */
.L_x_132:
        /* <DEDUP_REMOVED lines=10> */
.L_x_135:
[----:B------:R-:W-:Y:S05]  /*45e0*/  BSYNC B1 ;  /* 0x0000000000017941 */ /* 0x000fea0003800000 */
.L_x_134:
        /* <DEDUP_REMOVED lines=10> */
.L_x_137:
[----:B------:R-:W-:Y:S05]  /*4690*/  BSYNC B1 ;  /* 0x0000000000017941 */ /* 0x000fea0003800000 */
.L_x_136:
        /* <DEDUP_REMOVED lines=9> */
.L_x_139:
[----:B------:R-:W-:Y:S05]  /*4730*/  BSYNC B1 ;  /* 0x0000000000017941 */ /* 0x000fea0003800000 */
.L_x_138:
        /* <DEDUP_REMOVED lines=9> */
.L_x_141:
[----:B------:R-:W-:Y:S05]  /*47d0*/  BSYNC B1 ;  /* 0x0000000000017941 */ /* 0x000fea0003800000 */
.L_x_140:
        /* <DEDUP_REMOVED lines=10> */
.L_x_143:
[----:B------:R-:W-:Y:S05]  /*4880*/  BSYNC B1 ;  /* 0x0000000000017941 */ /* 0x000fea0003800000 */
.L_x_142:
        /* <DEDUP_REMOVED lines=10> */
.L_x_145:
[----:B------:R-:W-:Y:S05]  /*4930*/  BSYNC B1 ;  /* 0x0000000000017941 */ /* 0x000fea0003800000 */
.L_x_144:
        /* <DEDUP_REMOVED lines=9> */
.L_x_147:
[----:B------:R-:W-:Y:S05]  /*49d0*/  BSYNC B1 ;  /* 0x0000000000017941 */ /* 0x000fea0003800000 */
.L_x_146:
        /* <DEDUP_REMOVED lines=9> */
.L_x_149:
[----:B------:R-:W-:Y:S05]  /*4a70*/  BSYNC B1 ;  /* 0x0000000000017941 */ /* 0x000fea0003800000 */
.L_x_148:
        /* <DEDUP_REMOVED lines=10> */
.L_x_151:
[----:B------:R-:W-:Y:S05]  /*4b20*/  BSYNC B1 ;  /* 0x0000000000017941 */ /* 0x000fea0003800000 */
.L_x_150:
        /* <DEDUP_REMOVED lines=10> */
.L_x_153:
[----:B------:R-:W-:Y:S05]  /*4bd0*/  BSYNC B1 ;  /* 0x0000000000017941 */ /* 0x000fea0003800000 */
.L_x_152:
        /* <DEDUP_REMOVED lines=9> */
.L_x_155:
[----:B------:R-:W-:Y:S05]  /*4c70*/  BSYNC B1 ;  /* 0x0000000000017941 */ /* 0x000fea0003800000 */
.L_x_154:
        /* <DEDUP_REMOVED lines=9> */
.L_x_157:
[----:B------:R-:W-:Y:S05]  /*4d10*/  BSYNC B1 ;  /* 0x0000000000017941 */ /* 0x000fea0003800000 */
.L_x_156:
        /* <DEDUP_REMOVED lines=10> */
.L_x_159:
[----:B------:R-:W-:Y:S05]  /*4dc0*/  BSYNC B1 ;  /* 0x0000000000017941 */ /* 0x000fea0003800000 */
.L_x_158:
        /* <DEDUP_REMOVED lines=10> */
.L_x_161:
[----:B------:R-:W-:Y:S05]  /*4e70*/  BSYNC B1 ;  /* 0x0000000000017941 */ /* 0x000fea0003800000 */
.L_x_160:
        /* <DEDUP_REMOVED lines=9> */
.L_x_163:
[----:B------:R-:W-:Y:S05]  /*4f10*/  BSYNC B1 ;  /* 0x0000000000017941 */ /* 0x000fea0003800000 */
.L_x_162:
        /* <DEDUP_REMOVED lines=9> */
.L_x_165:
[----:B------:R-:W-:Y:S05]  /*4fb0*/  BSYNC B1 ;  /* 0x0000000000017941 */ /* 0x000fea0003800000 */
.L_x_164:
        /* <DEDUP_REMOVED lines=10> */
.L_x_167:
[----:B------:R-:W-:Y:S05]  /*5060*/  BSYNC B1 ;  /* 0x0000000000017941 */ /* 0x000fea0003800000 */
.L_x_166:
        /* <DEDUP_REMOVED lines=10> */
.L_x_169:
[----:B------:R-:W-:Y:S05]  /*5110*/  BSYNC B1 ;  /* 0x0000000000017941 */ /* 0x000fea0003800000 */
.L_x_168:
        /* <DEDUP_REMOVED lines=9> */
.L_x_171:
[----:B------:R-:W-:Y:S05]  /*51b0*/  BSYNC B1 ;  /* 0x0000000000017941 */ /* 0x000fea0003800000 */
.L_x_170:
        /* <DEDUP_REMOVED lines=9> */
.L_x_173:
[----:B------:R-:W-:Y:S05]  /*5250*/  BSYNC B1 ;  /* 0x0000000000017941 */ /* 0x000fea0003800000 */
.L_x_172:
        /* <DEDUP_REMOVED lines=10> */
.L_x_175:
[----:B------:R-:W-:Y:S05]  /*5300*/  BSYNC B1 ;  /* 0x0000000000017941 */ /* 0x000fea0003800000 */
.L_x_174:
        /* <DEDUP_REMOVED lines=10> */
.L_x_177:
[----:B------:R-:W-:Y:S05]  /*53b0*/  BSYNC B1 ;  /* 0x0000000000017941 */ /* 0x000fea0003800000 */
.L_x_176:
        /* <DEDUP_REMOVED lines=9> */
.L_x_179:
[----:B------:R-:W-:Y:S05]  /*5450*/  BSYNC B1 ;  /* 0x0000000000017941 */ /* 0x000fea0003800000 */
.L_x_178:
        /* <DEDUP_REMOVED lines=9> */
.L_x_181:
[----:B------:R-:W-:Y:S05]  /*54f0*/  BSYNC B1 ;  /* 0x0000000000017941 */ /* 0x000fea0003800000 */
.L_x_180:
        /* <DEDUP_REMOVED lines=10> */
.L_x_183:
[----:B------:R-:W-:Y:S05]  /*55a0*/  BSYNC B1 ;  /* 0x0000000000017941 */ /* 0x000fea0003800000 */
.L_x_182:
        /* <DEDUP_REMOVED lines=10> */
.L_x_185:
[----:B------:R-:W-:Y:S05]  /*5650*/  BSYNC B1 ;  /* 0x0000000000017941 */ /* 0x000fea0003800000 */
.L_x_184:
        /* <DEDUP_REMOVED lines=9> */
.L_x_187:
[----:B------:R-:W-:Y:S05]  /*56f0*/  BSYNC B1 ;  /* 0x0000000000017941 */ /* 0x000fea0003800000 */
.L_x_186:
        /* <DEDUP_REMOVED lines=9> */
.L_x_189:
[----:B------:R-:W-:Y:S05]  /*5790*/  BSYNC B1 ;  /* 0x0000000000017941 */ /* 0x000fea0003800000 */
.L_x_188:
        /* <DEDUP_REMOVED lines=10> */
.L_x_191:
[----:B------:R-:W-:Y:S05]  /*5840*/  BSYNC B1 ;  /* 0x0000000000017941 */ /* 0x000fea0003800000 */
.L_x_190:
        /* <DEDUP_REMOVED lines=10> */
.L_x_193:
[----:B------:R-:W-:Y:S05]  /*58f0*/  BSYNC B1 ;  /* 0x0000000000017941 */ /* 0x000fea0003800000 */
.L_x_192:
        /* <DEDUP_REMOVED lines=9> */
.L_x_195:
[----:B------:R-:W-:Y:S05]  /*5990*/  BSYNC B1 ;  /* 0x0000000000017941 */ /* 0x000fea0003800000 */
.L_x_194:
        /* <DEDUP_REMOVED lines=9> */
.L_x_197:
[----:B------:R-:W-:Y:S05]  /*5a30*/  BSYNC B1 ;  /* 0x0000000000017941 */ /* 0x000fea0003800000 */
.L_x_196:
        /* <DEDUP_REMOVED lines=10> */
.L_x_199:
[----:B------:R-:W-:Y:S05]  /*5ae0*/  BSYNC B1 ;  /* 0x0000000000017941 */ /* 0x000fea0003800000 */
.L_x_198:
        /* <DEDUP_REMOVED lines=10> */
.L_x_201:
[----:B------:R-:W-:Y:S05]  /*5b90*/  BSYNC B1 ;  /* 0x0000000000017941 */ /* 0x000fea0003800000 */
.L_x_200:
        /* <DEDUP_REMOVED lines=9> */
.L_x_203:
[----:B------:R-:W-:Y:S05]  /*5c30*/  BSYNC B1 ;  /* 0x0000000000017941 */ /* 0x000fea0003800000 */
.L_x_202:
        /* <DEDUP_REMOVED lines=9> */
.L_x_205:
[----:B------:R-:W-:Y:S05]  /*5cd0*/  BSYNC B1 ;  /* 0x0000000000017941 */ /* 0x000fea0003800000 */
.L_x_204:
        /* <DEDUP_REMOVED lines=10> */
.L_x_207:
[----:B------:R-:W-:Y:S05]  /*5d80*/  BSYNC B1 ;  /* 0x0000000000017941 */ /* 0x000fea0003800000 */
.L_x_206:
        /* <DEDUP_REMOVED lines=10> */
.L_x_209:
[----:B------:R-:W-:Y:S05]  /*5e30*/  BSYNC B1 ;  /* 0x0000000000017941 */ /* 0x000fea0003800000 */
.L_x_208:
        /* <DEDUP_REMOVED lines=9> */
.L_x_211:
[----:B------:R-:W-:Y:S05]  /*5ed0*/  BSYNC B1 ;  /* 0x0000000000017941 */ /* 0x000fea0003800000 */
.L_x_210:
        /* <DEDUP_REMOVED lines=9> */
.L_x_213:
[----:B------:R-:W-:Y:S05]  /*5f70*/  BSYNC B1 ;  /* 0x0000000000017941 */ /* 0x000fea0003800000 */
.L_x_212:
        /* <DEDUP_REMOVED lines=10> */
.L_x_215:
[----:B------:R-:W-:Y:S05]  /*6020*/  BSYNC B1 ;  /* 0x0000000000017941 */ /* 0x000fea0003800000 */
.L_x_214:
        /* <DEDUP_REMOVED lines=10> */
.L_x_217:
[----:B------:R-:W-:Y:S05]  /*60d0*/  BSYNC B1 ;  /* 0x0000000000017941 */ /* 0x000fea0003800000 */
.L_x_216:
        /* <DEDUP_REMOVED lines=9> */
.L_x_219:
[----:B------:R-:W-:Y:S05]  /*6170*/  BSYNC B1 ;  /* 0x0000000000017941 */ /* 0x000fea0003800000 */
.L_x_218:
        /* <DEDUP_REMOVED lines=9> */
.L_x_221:
[----:B------:R-:W-:Y:S05]  /*6210*/  BSYNC B1 ;  /* 0x0000000000017941 */ /* 0x000fea0003800000 */
.L_x_220:
        /* <DEDUP_REMOVED lines=10> */
.L_x_223:
[----:B------:R-:W-:Y:S05]  /*62c0*/  BSYNC B1 ;  /* 0x0000000000017941 */ /* 0x000fea0003800000 */
.L_x_222:
        /* <DEDUP_REMOVED lines=10> */
.L_x_225:
[----:B------:R-:W-:Y:S05]  /*6370*/  BSYNC B1 ;  /* 0x0000000000017941 */ /* 0x000fea0003800000 */
.L_x_224:
        /* <DEDUP_REMOVED lines=9> */
.L_x_227:
[----:B------:R-:W-:Y:S05]  /*6410*/  BSYNC B1 ;  /* 0x0000000000017941 */ /* 0x000fea0003800000 */
.L_x_226:
        /* <DEDUP_REMOVED lines=9> */
.L_x_229:
[----:B------:R-:W-:Y:S05]  /*64b0*/  BSYNC B1 ;  /* 0x0000000000017941 */ /* 0x000fea0003800000 */
.L_x_228:
        /* <DEDUP_REMOVED lines=10> */
.L_x_231:
[----:B------:R-:W-:Y:S05]  /*6560*/  BSYNC B1 ;  /* 0x0000000000017941 */ /* 0x000fea0003800000 */
.L_x_230:
        /* <DEDUP_REMOVED lines=10> */
.L_x_233:
[----:B------:R-:W-:Y:S05]  /*6610*/  BSYNC B1 ;  /* 0x0000000000017941 */ /* 0x000fea0003800000 */
.L_x_232:
        /* <DEDUP_REMOVED lines=9> */
.L_x_235:
[----:B------:R-:W-:Y:S05]  /*66b0*/  BSYNC B1 ;  /* 0x0000000000017941 */ /* 0x000fea0003800000 */
.L_x_234:
        /* <DEDUP_REMOVED lines=9> */
.L_x_237:
[----:B------:R-:W-:Y:S05]  /*6750*/  BSYNC B1 ;  /* 0x0000000000017941 */ /* 0x000fea0003800000 */
.L_x_236:
        /* <DEDUP_REMOVED lines=10> */
.L_x_239:
[----:B------:R-:W-:Y:S05]  /*6800*/  BSYNC B1 ;  /* 0x0000000000017941 */ /* 0x000fea0003800000 */
.L_x_238:
        /* <DEDUP_REMOVED lines=10> */
.L_x_241:
[----:B------:R-:W-:Y:S05]  /*68b0*/  BSYNC B1 ;  /* 0x0000000000017941 */ /* 0x000fea0003800000 */
.L_x_240:
        /* <DEDUP_REMOVED lines=9> */
.L_x_243:
[----:B------:R-:W-:Y:S05]  /*6950*/  BSYNC B1 ;  /* 0x0000000000017941 */ /* 0x000fea0003800000 */
.L_x_242:
        /* <DEDUP_REMOVED lines=9> */
.L_x_245:
[----:B------:R-:W-:Y:S05]  /*69f0*/  BSYNC B1 ;  /* 0x0000000000017941 */ /* 0x000fea0003800000 */
.L_x_244:
        /* <DEDUP_REMOVED lines=10> */
.L_x_247:
[----:B------:R-:W-:Y:S05]  /*6aa0*/  BSYNC B1 ;  /* 0x0000000000017941 */ /* 0x000fea0003800000 */
.L_x_246:
        /* <DEDUP_REMOVED lines=10> */
.L_x_249:
[----:B------:R-:W-:Y:S05]  /*6b50*/  BSYNC B1 ;  /* 0x0000000000017941 */ /* 0x000fea0003800000 */
.L_x_248:
        /* <DEDUP_REMOVED lines=9> */
.L_x_251:
[----:B------:R-:W-:Y:S05]  /*6bf0*/  BSYNC B1 ;  /* 0x0000000000017941 */ /* 0x000fea0003800000 */
.L_x_250:
        /* <DEDUP_REMOVED lines=9> */
.L_x_253:
[----:B------:R-:W-:Y:S05]  /*6c90*/  BSYNC B1 ;  /* 0x0000000000017941 */ /* 0x000fea0003800000 */
.L_x_252:
        /* <DEDUP_REMOVED lines=10> */
.L_x_255:
[----:B------:R-:W-:Y:S05]  /*6d40*/  BSYNC B1 ;  /* 0x0000000000017941 */ /* 0x000fea0003800000 */
.L_x_254:
        /* <DEDUP_REMOVED lines=10> */
.L_x_257:
[----:B------:R-:W-:Y:S05]  /*6df0*/  BSYNC B1 ;  /* 0x0000000000017941 */ /* 0x000fea0003800000 */
.L_x_256:
        /* <DEDUP_REMOVED lines=9> */
.L_x_259:
[----:B------:R-:W-:Y:S05]  /*6e90*/  BSYNC B1 ;  /* 0x0000000000017941 */ /* 0x000fea0003800000 */
.L_x_258:
        /* <DEDUP_REMOVED lines=9> */
.L_x_261:
[----:B------:R-:W-:Y:S05]  /*6f30*/  BSYNC B1 ;  /* 0x0000000000017941 */ /* 0x000fea0003800000 */
.L_x_260:
        /* <DEDUP_REMOVED lines=10> */
.L_x_263:
[----:B------:R-:W-:Y:S05]  /*6fe0*/  BSYNC B1 ;  /* 0x0000000000017941 */ /* 0x000fea0003800000 */
.L_x_262:
        /* <DEDUP_REMOVED lines=10> */
.L_x_265:
[----:B------:R-:W-:Y:S05]  /*7090*/  BSYNC B1 ;  /* 0x0000000000017941 */ /* 0x000fea0003800000 */
.L_x_264:
        /* <DEDUP_REMOVED lines=9> */
.L_x_267:
[----:B------:R-:W-:Y:S05]  /*7130*/  BSYNC B1 ;  /* 0x0000000000017941 */ /* 0x000fea0003800000 */
.L_x_266:
        /* <DEDUP_REMOVED lines=9> */
.L_x_269:
[----:B------:R-:W-:Y:S05]  /*71d0*/  BSYNC B1 ;  /* 0x0000000000017941 */ /* 0x000fea0003800000 */
.L_x_268:
        /* <DEDUP_REMOVED lines=10> */
.L_x_271:
[----:B------:R-:W-:Y:S05]  /*7280*/  BSYNC B1 ;  /* 0x0000000000017941 */ /* 0x000fea0003800000 */
.L_x_270:
        /* <DEDUP_REMOVED lines=10> */
.L_x_273:
[----:B------:R-:W-:Y:S05]  /*7330*/  BSYNC B1 ;  /* 0x0000000000017941 */ /* 0x000fea0003800000 */
.L_x_272:
        /* <DEDUP_REMOVED lines=9> */
.L_x_275:
[----:B------:R-:W-:Y:S05]  /*73d0*/  BSYNC B1 ;  /* 0x0000000000017941 */ /* 0x000fea0003800000 */
.L_x_274:
        /* <DEDUP_REMOVED lines=9> */
.L_x_277:
[----:B------:R-:W-:Y:S05]  /*7470*/  BSYNC B1 ;  /* 0x0000000000017941 */ /* 0x000fea0003800000 */
.L_x_276:
        /* <DEDUP_REMOVED lines=10> */
.L_x_279:
[----:B------:R-:W-:Y:S05]  /*7520*/  BSYNC B1 ;  /* 0x0000000000017941 */ /* 0x000fea0003800000 */
.L_x_278:
        /* <DEDUP_REMOVED lines=10> */
.L_x_281:
[----:B------:R-:W-:Y:S05]  /*75d0*/  BSYNC B1 ;  /* 0x0000000000017941 */ /* 0x000fea0003800000 */
.L_x_280:
[----:B-----5:R-:W-:Y:S01]  /*75e0*/  LOP3.LUT R3, R24, 0xffffe000, RZ, 0xc0, !PT ;  /* 0xffffe00018037812 */ /* 0x020fe200078ec0ff */
[----:B------:R-:W-:Y:S01]  /*75f0*/  BSSY B1, `(.L_x_282) ;  /* 0x0000008000017945 */ /* 0x000fe20003800000 */
[----:B------:R-:W-:-:S03]  /*7600*/  ISETP.GT.AND P1, PT, R0, 0x8, P1 ;  /* 0x000000080000780c */ /* 0x000fc60000f24270 */
[----:B01--4-:R-:W-:-:S04]  /*7610*/  FMUL R6, R3, R156 ;  /* 0x0000009c03067220 */ /* 0x013fc80000400000 */
[----:B------:R-:W-:-:S05]  /*7620*/  FFMA R149, R149, R155, R6 ;  /* 0x0000009b95957223 */ /* 0x000fca0000000006 */
[----:B------:R-:W-:-:S05]  /*7630*/  F2FP.TF32.F32.PACK_B R149, R149 ;  /* 0x00000095ff95723e */ /* 0x000fca00024050ff */
[----:B------:R0:W-:Y:S01]  /*7640*/  @P3 STG.E desc[UR36][R4.64+0x3e4], R149 ;  /* 0x0003e49504003986 */ /* 0x0001e2000c101924 */
[----:B------:R-:W-:Y:S05]  /*7650*/  @!P1 BRA `(.L_x_283) ;  /* 0x0000000000049947 */ /* 0x000fea0003800000 */
[----:B------:R1:W5:Y:S02]  /*7660*/  LDG.E.LTC128B R24, desc[UR36][R8.64+0x3e0] ;  /* 0x0003e02408187981 */ /* 0x000364000c1e1920 */
.L_x_283:
[----:B------:R-:W-:Y:S05]  /*7670*/  BSYNC B1 ;  /* 0x0000000000017941 */ /* 0x000fea0003800000 */
.L_x_282:
[----:B-----5:R-:W-:Y:S01]  /*7680*/  LOP3.LUT R3, R24, 0xffffe000, RZ, 0xc0, !PT ;  /* 0xffffe00018037812 */ /* 0x020fe200078ec0ff */
[----:B0-----:R-:W-:Y:S01]  /*7690*/  @P1 IMAD.MOV.U32 R4, RZ, RZ, R10 ;  /* 0x000000ffff041224 */ /* 0x001fe200078e000a */
[----:B------:R-:W-:Y:S01]  /*76a0*/  ISETP.GT.AND P0, PT, R0, 0x8, P0 ;  /* 0x000000080000780c */ /* 0x000fe20000704270 */
[----:B------:R-:W-:Y:S01]  /*76b0*/  @P1 IMAD.MOV.U32 R5, RZ, RZ, R11 ;  /* 0x000000ffff051224 */ /* 0x000fe200078e000b */
[----:B------:R-:W-:Y:S01]  /*76c0*/  BSSY B1, `(.L_x_284) ;  /* 0x0000007000017945 */ /* 0x000fe20003800000 */
[----:B------:R-:W-:-:S04]  /*76d0*/  FMUL R3, R3, R156 ;  /* 0x0000009c03037220 */ /* 0x000fc80000400000 */
[----:B------:R-:W-:-:S05]  /*76e0*/  FFMA R3, R150, R155, R3 ;  /* 0x0000009b96037223 */ /* 0x000fca0000000003 */
[----:B------:R-:W-:-:S05]  /*76f0*/  F2FP.TF32.F32.PACK_B R3, R3 ;  /* 0x00000003ff03723e */ /* 0x000fca00024050ff */
[----:B------:R0:W-:Y:S01]  /*7700*/  @P1 STG.E desc[UR36][R4.64+0x3e0], R3 ;  /* 0x0003e00304001986 */ /* 0x0001e2000c101924 */
[----:B------:R-:W-:Y:S05]  /*7710*/  @!P0 BRA `(.L_x_285) ;  /* 0x0000000000048947 */ /* 0x000fea0003800000 */
[----:B------:R4:W5:Y:S02]  /*7720*/  LDG.E.LTC128B R24, desc[UR36][R8.64+0x3e4] ;  /* 0x0003e42408187981 */ /* 0x000964000c1e1920 */
.L_x_285:
[----:B------:R-:W-:Y:S05]  /*7730*/  BSYNC B1 ;  /* 0x0000000000017941 */ /* 0x000fea0003800000 */
.L_x_284:
[----:B------:R-:W-:Y:S05]  /*7740*/  @!P0 BRA `(.L_x_286) ;  /* 0x0000002400308947 */ /* 0x000fea0003800000 */
[----:B0----5:R-:W-:-:S05]  /*7750*/  LOP3.LUT R3, R24, 0xffffe000, RZ, 0xc0, !PT ;  /* 0xffffe00018037812 */ /* 0x021fca00078ec0ff */
[----:B------:R-:W-:-:S04]  /*7760*/  FMUL R0, R3, R156 ;  /* 0x0000009c03007220 */ /* 0x000fc80000400000 */
[----:B------:R-:W-:-:S05]  /*7770*/  FFMA R151, R151, R155, R0 ;  /* 0x0000009b97977223 */ /* 0x000fca0000000000 */
[----:B------:R-:W-:-:S05]  /*7780*/  F2FP.TF32.F32.PACK_B R151, R151 ;  /* 0x00000097ff97723e */ /* 0x000fca00024050ff */
[----:B------:R0:W-:Y:S01]  /*7790*/  STG.E desc[UR36][R10.64+0x3e4], R151 ;  /* 0x0003e4970a007986 */ /* 0x0001e2000c101924 */
[----:B------:R-:W-:Y:S05]  /*77a0*/  BRA `(.L_x_286) ;  /* 0x0000002400187947 */ /* 0x000fea0003800000 */
.L_x_33:
[----:B------:R-:W-:Y:S01]  /*77b0*/  ISETP.GT.AND P3, PT, R3, 0x1, PT ;  /* 0x000000010300780c */ /* 0x000fe20003f64270 */
[----:B------:R-:W-:Y:S01]  /*77c0*/  ULDC.64 UR4, c[0x0][0x5c0] ;  /* 0x0001700000047ab9 */ /* 0x000fe20000000a00 */
[-C--:B------:R-:W-:Y:S01]  /*77d0*/  FMUL R9, R24, R155.reuse ;  /* 0x0000009b18097220 */ /* 0x080fe20000400000 */
[----:B------:R-:W-:Y:S01]  /*77e0*/  LEA R4, P4, R162, UR4, 0x2 ;  /* 0x00000004a2047c11 */ /* 0x000fe2000f8810ff */
[-C--:B------:R-:W-:Y:S01]  /*77f0*/  FMUL R25, R25, R155.reuse ;  /* 0x0000009b19197220 */ /* 0x080fe20000400000 */
[----:B------:R-:W-:Y:S01]  /*7800*/  ISETP.GT.AND P0, PT, R0, RZ, P3 ;  /* 0x000000ff0000720c */ /* 0x000fe20001f04270 */
[-C--:B------:R-:W-:Y:S01]  /*7810*/  FMUL R27, R27, R155.reuse ;  /* 0x0000009b1b1b7220 */ /* 0x080fe20000400000 */
[----:B------:R-:W-:Y:S01]  /*7820*/  LEA.HI.X R5, R162, UR5, R173, 0x2, P4 ;  /* 0x00000005a2057c11 */ /* 0x000fe2000a0f14ad */
[----:B------:R-:W-:Y:S01]  /*7830*/  FMUL R29, R29, R155 ;  /* 0x0000009b1d1d7220 */ /* 0x000fe20000400000 */
[----:B------:R-:W-:Y:S01]  /*7840*/  F2FP.TF32.F32.PACK_B R9, R9 ;  /* 0x00000009ff09723e */ /* 0x000fe200024050ff */
[----:B------:R-:W-:Y:S01]  /*7850*/  FMUL R31, R31, R155 ;  /* 0x0000009b1f1f7220 */ /* 0x000fe20000400000 */
[----:B------:R-:W-:Y:S01]  /*7860*/  F2FP.TF32.F32.PACK_B R25, R25 ;  /* 0x00000019ff19723e */ /* 0x000fe200024050ff */
[-C--:B------:R-:W-:Y:S01]  /*7870*/  FMUL R13, R32, R155.reuse ;  /* 0x0000009b200d7220 */ /* 0x080fe20000400000 */
[C---:B------:R-:W-:Y:S01]  /*7880*/  SHF.L.U64.HI R7, R10.reuse, 0x5, R11 ;  /* 0x000000050a077819 */ /* 0x040fe2000001020b */
[----:B------:R0:W-:Y:S01]  /*7890*/  @P2 STG.E desc[UR36][R4.64], R9 ;  /* 0x0000000904002986 */ /* 0x0001e2000c101924 */
[----:B------:R-:W-:Y:S01]  /*78a0*/  LEA R6, P4, R10, R4, 0x5 ;  /* 0x000000040a067211 */ /* 0x000fe200078828ff */
[-C--:B------:R-:W-:Y:S01]  /*78b0*/  FMUL R11, R26, R155.reuse ;  /* 0x0000009b1a0b7220 */ /* 0x080fe20000400000 */
[C---:B------:R-:W-:Y:S01]  /*78c0*/  ISETP.GT.AND P1, PT, R0.reuse, 0x8, P1 ;  /* 0x000000080000780c */ /* 0x040fe20000f24270 */
[----:B------:R-:W-:Y:S01]  /*78d0*/  @P0 STG.E desc[UR36][R4.64+0x4], R25 ;  /* 0x0000041904000986 */ /* 0x000fe2000c101924 */
[----:B------:R-:W-:Y:S01]  /*78e0*/  ISETP.GT.AND P2, PT, R3, 0x8, PT ;  /* 0x000000080300780c */ /* 0x000fe20003f44270 */
[----:B------:R-:W-:Y:S01]  /*78f0*/  IMAD.X R7, R7, 0x1, R5, P4 ;  /* 0x0000000107077824 */ /* 0x000fe200020e0605 */
[C---:B------:R-:W-:Y:S01]  /*7900*/  ISETP.GT.AND P3, PT, R0.reuse, 0x8, P3 ;  /* 0x000000080000780c */ /* 0x040fe20001f64270 */
[-C--:B------:R-:W-:Y:S01]  /*7910*/  FMUL R33, R33, R155.reuse ;  /* 0x0000009b21217220 */ /* 0x080fe20000400000 */
[----:B------:R-:W-:Y:S01]  /*7920*/  ISETP.GT.AND P0, PT, R3, 0x9, PT ;  /* 0x000000090300780c */ /* 0x000fe20003f04270 */
[-C--:B------:R-:W-:Y:S01]  /*7930*/  FMUL R35, R35, R155.reuse ;  /* 0x0000009b23237220 */ /* 0x080fe20000400000 */
[----:B------:R-:W-:Y:S01]  /*7940*/  ISETP.GT.AND P5, PT, R0, RZ, P2 ;  /* 0x000000ff0000720c */ /* 0x000fe200017a4270 */
[-C--:B0-----:R-:W-:Y:S01]  /*7950*/  FMUL R9, R28, R155.reuse ;  /* 0x0000009b1c097220 */ /* 0x081fe20000400000 */
[C---:B------:R-:W-:Y:S01]  /*7960*/  ISETP.GT.AND P4, PT, R0.reuse, RZ, P0 ;  /* 0x000000ff0000720c */ /* 0x040fe20000784270 */
[----:B------:R-:W-:Y:S01]  /*7970*/  FMUL R37, R37, R155 ;  /* 0x0000009b25257220 */ /* 0x000fe20000400000 */
[----:B------:R-:W-:Y:S01]  /*7980*/  F2FP.TF32.F32.PACK_B R11, R11 ;  /* 0x0000000bff0b723e */ /* 0x000fe200024050ff */
[----:B------:R-:W-:Y:S01]  /*7990*/  FMUL R39, R39, R155 ;  /* 0x0000009b27277220 */ /* 0x000fe20000400000 */
[----:B------:R-:W-:Y:S01]  /*79a0*/  F2FP.TF32.F32.PACK_B R27, R27 ;  /* 0x0000001bff1b723e */ /* 0x000fe200024050ff */
[----:B------:R-:W-:Y:S01]  /*79b0*/  FMUL R41, R41, R155 ;  /* 0x0000009b29297220 */ /* 0x000fe20000400000 */
[----:B------:R-:W-:Y:S01]  /*79c0*/  F2FP.TF32.F32.PACK_B R9, R9 ;  /* 0x00000009ff09723e */ /* 0x000fe200024050ff */
[----:B------:R0:W-:Y:S01]  /*79d0*/  @P1 STG.E desc[UR36][R6.64], R11 ;  /* 0x0000000b06001986 */ /* 0x0001e2000c101924 */
[----:B------:R-:W-:Y:S01]  /*79e0*/  F2FP.TF32.F32.PACK_B R29, R29 ;  /* 0x0000001dff1d723e */ /* 0x000fe200024050ff */
[-C--:B------:R-:W-:Y:S01]  /*79f0*/  FMUL R43, R43, R155.reuse ;  /* 0x0000009b2b2b7220 */ /* 0x080fe20000400000 */
[C---:B------:R-:W-:Y:S01]  /*7a00*/  ISETP.GT.AND P1, PT, R3.reuse, 0x10, PT ;  /* 0x000000100300780c */ /* 0x040fe20003f24270 */
[----:B------:R-:W-:Y:S01]  /*7a10*/  @P3 STG.E desc[UR36][R6.64+0x4], R27 ;  /* 0x0000041b06003986 */ /* 0x000fe2000c101924 */
[----:B------:R-:W-:Y:S01]  /*7a20*/  ISETP.GT.AND P3, PT, R3, 0x11, PT ;  /* 0x000000110300780c */ /* 0x000fe20003f64270 */
[-C--:B------:R-:W-:Y:S01]  /*7a30*/  FMUL R45, R45, R155.reuse ;  /* 0x0000009b2d2d7220 */ /* 0x080fe20000400000 */
[C---:B------:R-:W-:Y:S01]  /*7a40*/  ISETP.GT.AND P2, PT, R0.reuse, 0x8, P2 ;  /* 0x000000080000780c */ /* 0x040fe20001744270 */
[----:B------:R1:W-:Y:S01]  /*7a50*/  @P5 STG.E desc[UR36][R4.64+0x20], R9 ;  /* 0x0000200904005986 */ /* 0x0003e2000c101924 */
[C---:B------:R-:W-:Y:S01]  /*7a60*/  ISETP.GT.AND P0, PT, R0.reuse, 0x8, P0 ;  /* 0x000000080000780c */ /* 0x040fe20000704270 */
[-C--:B------:R-:W-:Y:S01]  /*7a70*/  FMUL R47, R47, R155.reuse ;  /* 0x0000009b2f2f7220 */ /* 0x080fe20000400000 */
[----:B------:R-:W-:Y:S01]  /*7a80*/  ISETP.GT.AND P5, PT, R0, RZ, P1 ;  /* 0x000000ff0000720c */ /* 0x000fe20000fa4270 */
[----:B------:R-:W-:Y:S01]  /*7a90*/  @P4 STG.E desc[UR36][R4.64+0x24], R29 ;  /* 0x0000241d04004986 */ /* 0x000fe2000c101924 */
[-C--:B0-----:R-:W-:Y:S01]  /*7aa0*/  FMUL R11, R30, R155.reuse ;  /* 0x0000009b1e0b7220 */ /* 0x081fe20000400000 */
[----:B------:R-:W-:Y:S01]  /*7ab0*/  ISETP.GT.AND P4, PT, R0, RZ, P3 ;  /* 0x000000ff0000720c */ /* 0x000fe20001f84270 */
[----:B------:R-:W-:Y:S01]  /*7ac0*/  FMUL R49, R49, R155 ;  /* 0x0000009b31317220 */ /* 0x000fe20000400000 */
[----:B------:R-:W-:Y:S01]  /*7ad0*/  F2FP.TF32.F32.PACK_B R31, R31 ;  /* 0x0000001fff1f723e */ /* 0x000fe200024050ff */
[----:B------:R-:W-:Y:S01]  /*7ae0*/  FMUL R51, R51, R155 ;  /* 0x0000009b33337220 */ /* 0x000fe20000400000 */
[----:B------:R-:W-:Y:S01]  /*7af0*/  F2FP.TF32.F32.PACK_B R11, R11 ;  /* 0x0000000bff0b723e */ /* 0x000fe200024050ff */
[----:B------:R-:W-:Y:S01]  /*7b00*/  FMUL R53, R53, R155 ;  /* 0x0000009b35357220 */ /* 0x000fe20000400000 */
[----:B------:R-:W-:Y:S01]  /*7b10*/  F2FP.TF32.F32.PACK_B R13, R13 ;  /* 0x0000000dff0d723e */ /* 0x000fe200024050ff */
[----:B-1----:R-:W-:Y:S01]  /*7b20*/  FMUL R9, R34, R155 ;  /* 0x0000009b22097220 */ /* 0x002fe20000400000 */
[----:B------:R-:W-:Y:S01]  /*7b30*/  F2FP.TF32.F32.PACK_B R33, R33 ;  /* 0x00000021ff21723e */ /* 0x000fe200024050ff */
[----:B------:R0:W-:Y:S01]  /*7b40*/  @P2 STG.E desc[UR36][R6.64+0x20], R11 ;  /* 0x0000200b06002986 */ /* 0x0001e2000c101924 */
[C---:B------:R-:W-:Y:S01]  /*7b50*/  ISETP.GT.AND P1, PT, R0.reuse, 0x8, P1 ;  /* 0x000000080000780c */ /* 0x040fe20000f24270 */
[-C--:B------:R-:W-:Y:S01]  /*7b60*/  FMUL R55, R55, R155.reuse ;  /* 0x0000009b37377220 */ /* 0x080fe20000400000 */
[C---:B------:R-:W-:Y:S01]  /*7b70*/  ISETP.GT.AND P2, PT, R3.reuse, 0x19, PT ;  /* 0x000000190300780c */ /* 0x040fe20003f44270 */
[----:B------:R-:W-:Y:S01]  /*7b80*/  @P0 STG.E desc[UR36][R6.64+0x24], R31 ;  /* 0x0000241f06000986 */ /* 0x000fe2000c101924 */
[----:B------:R-:W-:Y:S01]  /*7b90*/  ISETP.GT.AND P0, PT, R3, 0x18, PT ;  /* 0x000000180300780c */ /* 0x000fe20003f04270 */
[----:B------:R-:W-:Y:S01]  /*7ba0*/  FMUL R57, R57, R155 ;  /* 0x0000009b39397220 */ /* 0x000fe20000400000 */
[----:B------:R-:W-:Y:S01]  /*7bb0*/  F2FP.TF32.F32.PACK_B R9, R9 ;  /* 0x00000009ff09723e */ /* 0x000fe200024050ff */
[----:B------:R1:W-:Y:S01]  /*7bc0*/  @P5 STG.E desc[UR36][R4.64+0x40], R13 ;  /* 0x0000400d04005986 */ /* 0x0003e2000c101924 */
[C---:B------:R-:W-:Y:S01]  /*7bd0*/  ISETP.GT.AND P5, PT, R0.reuse, RZ, P0 ;  /* 0x000000ff0000720c */ /* 0x040fe200007a4270 */
[----:B------:R-:W-:Y:S01]  /*7be0*/  FMUL R59, R59, R155 ;  /* 0x0000009b3b3b7220 */ /* 0x000fe20000400000 */
[----:B------:R-:W-:Y:S01]  /*7bf0*/  F2FP.TF32.F32.PACK_B R35, R35 ;  /* 0x00000023ff23723e */ /* 0x000fe200024050ff */
[----:B------:R-:W-:Y:S01]  /*7c00*/  @P4 STG.E desc[UR36][R4.64+0x44], R33 ;  /* 0x0000442104004986 */ /* 0x000fe2000c101924 */
[----:B------:R-:W-:Y:S01]  /*7c10*/  ISETP.GT.AND P4, PT, R0, 0x8, P3 ;  /* 0x000000080000780c */ /* 0x000fe20001f84270 */
[----:B0-----:R-:W-:Y:S01]  /*7c20*/  FMUL R11, R36, R155 ;  /* 0x0000009b240b7220 */ /* 0x001fe20000400000 */
[----:B------:R-:W-:Y:S01]  /*7c30*/  ISETP.GT.AND P3, PT, R0, RZ, P2 ;  /* 0x000000ff0000720c */ /* 0x000fe20001764270 */
[----:B------:R0:W-:Y:S01]  /*7c40*/  @P1 STG.E desc[UR36][R6.64+0x40], R9 ;  /* 0x0000400906001986 */ /* 0x0001e2000c101924 */
[----:B------:R-:W-:Y:S01]  /*7c50*/  F2FP.TF32.F32.PACK_B R37, R37 ;  /* 0x00000025ff25723e */ /* 0x000fe200024050ff */
[----:B------:R-:W-:Y:S01]  /*7c60*/  FMUL R61, R61, R155 ;  /* 0x0000009b3d3d7220 */ /* 0x000fe20000400000 */
[----:B------:R-:W-:Y:S01]  /*7c70*/  F2FP.TF32.F32.PACK_B R11, R11 ;  /* 0x0000000bff0b723e */ /* 0x000fe200024050ff */
[-C--:B-1----:R-:W-:Y:S01]  /*7c80*/  FMUL R13, R40, R155.reuse ;  /* 0x0000009b280d7220 */ /* 0x082fe20000400000 */
[----:B------:R-:W-:Y:S01]  /*7c90*/  ISETP.GT.AND P1, PT, R3, 0x20, PT ;  /* 0x000000200300780c */ /* 0x000fe20003f24270 */
[-C--:B------:R-:W-:Y:S01]  /*7ca0*/  FMUL R63, R63, R155.reuse ;  /* 0x0000009b3f3f7220 */ /* 0x080fe20000400000 */
[C---:B------:R-:W-:Y:S01]  /*7cb0*/  ISETP.GT.AND P0, PT, R0.reuse, 0x8, P0 ;  /* 0x000000080000780c */ /* 0x040fe20000704270 */
[----:B------:R-:W-:Y:S01]  /*7cc0*/  FMUL R65, R65, R155 ;  /* 0x0000009b41417220 */ /* 0x000fe20000400000 */
[----:B------:R-:W-:Y:S01]  /*7cd0*/  F2FP.TF32.F32.PACK_B R39, R39 ;  /* 0x00000027ff27723e */ /* 0x000fe200024050ff */
[----:B------:R-:W-:Y:S01]  /*7ce0*/  @P4 STG.E desc[UR36][R6.64+0x44], R35 ;  /* 0x0000442306004986 */ /* 0x000fe2000c101924 */
[----:B------:R-:W-:Y:S01]  /*7cf0*/  ISETP.GT.AND P4, PT, R0, 0x8, P2 ;  /* 0x000000080000780c */ /* 0x000fe20001784270 */
[-C--:B0-----:R-:W-:Y:S01]  /*7d00*/  FMUL R9, R38, R155.reuse ;  /* 0x0000009b26097220 */ /* 0x081fe20000400000 */
[----:B------:R-:W-:Y:S01]  /*7d10*/  ISETP.GT.AND P2, PT, R3, 0x21, PT ;  /* 0x000000210300780c */ /* 0x000fe20003f44270 */
[----:B------:R0:W-:Y:S01]  /*7d20*/  @P5 STG.E desc[UR36][R4.64+0x60], R11 ;  /* 0x0000600b04005986 */ /* 0x0001e2000c101924 */
[C---:B------:R-:W-:Y:S01]  /*7d30*/  ISETP.GT.AND P5, PT, R0.reuse, RZ, P1 ;  /* 0x000000ff0000720c */ /* 0x040fe20000fa4270 */
[----:B------:R-:W-:Y:S01]  /*7d40*/  FMUL R67, R67, R155 ;  /* 0x0000009b43437220 */ /* 0x000fe20000400000 */
[----:B------:R-:W-:Y:S01]  /*7d50*/  F2FP.TF32.F32.PACK_B R9, R9 ;  /* 0x00000009ff09723e */ /* 0x000fe200024050ff */
[----:B------:R-:W-:Y:S01]  /*7d60*/  @P3 STG.E desc[UR36][R4.64+0x64], R37 ;  /* 0x0000642504003986 */ /* 0x000fe2000c101924 */
[C---:B------:R-:W-:Y:S01]  /*7d70*/  ISETP.GT.AND P3, PT, R0.reuse, RZ, P2 ;  /* 0x000000ff0000720c */ /* 0x040fe20001764270 */
[----:B------:R-:W-:Y:S01]  /*7d80*/  FMUL R69, R69, R155 ;  /* 0x0000009b45457220 */ /* 0x000fe20000400000 */
[----:B------:R-:W-:Y:S01]  /*7d90*/  F2FP.TF32.F32.PACK_B R13, R13 ;  /* 0x0000000dff0d723e */ /* 0x000fe200024050ff */
[----:B------:R1:W-:Y:S01]  /*7da0*/  @P0 STG.E desc[UR36][R6.64+0x60], R9 ;  /* 0x0000600906000986 */ /* 0x0003e2000c101924 */
[----:B------:R-:W-:Y:S01]  /*7db0*/  F2FP.TF32.F32.PACK_B R41, R41 ;  /* 0x00000029ff29723e */ /* 0x000fe200024050ff */
[-C--:B------:R-:W-:Y:S01]  /*7dc0*/  FMUL R71, R71, R155.reuse ;  /* 0x0000009b47477220 */ /* 0x080fe20000400000 */
[C---:B------:R-:W-:Y:S01]  /*7dd0*/  ISETP.GT.AND P0, PT, R3.reuse, 0x28, PT ;  /* 0x000000280300780c */ /* 0x040fe20003f04270 */
[----:B------:R-:W-:Y:S01]  /*7de0*/  @P4 STG.E desc[UR36][R6.64+0x64], R39 ;  /* 0x0000642706004986 */ /* 0x000fe2000c101924 */
[----:B------:R-:W-:Y:S01]  /*7df0*/  ISETP.GT.AND P1, PT, R0, 0x8, P1 ;  /* 0x000000080000780c */ /* 0x000fe20000f24270 */
[-C--:B0-----:R-:W-:Y:S01]  /*7e00*/  FMUL R11, R44, R155.reuse ;  /* 0x0000009b2c0b7220 */ /* 0x081fe20000400000 */
[C---:B------:R-:W-:Y:S01]  /*7e10*/  ISETP.GT.AND P4, PT, R0.reuse, 0x8, P2 ;  /* 0x000000080000780c */ /* 0x040fe20001784270 */
[----:B------:R0:W-:Y:S01]  /*7e20*/  @P5 STG.E desc[UR36][R4.64+0x80], R13 ;  /* 0x0000800d04005986 */ /* 0x0001e2000c101924 */
[----:B------:R-:W-:Y:S01]  /*7e30*/  ISETP.GT.AND P2, PT, R3, 0x29, PT ;  /* 0x000000290300780c */ /* 0x000fe20003f44270 */
[-C--:B------:R-:W-:Y:S01]  /*7e40*/  FMUL R73, R73, R155.reuse ;  /* 0x0000009b49497220 */ /* 0x080fe20000400000 */
[----:B------:R-:W-:Y:S01]  /*7e50*/  ISETP.GT.AND P5, PT, R0, RZ, P0 ;  /* 0x000000ff0000720c */ /* 0x000fe200007a4270 */
[-C--:B-1----:R-:W-:Y:S01]  /*7e60*/  FMUL R9, R42, R155.reuse ;  /* 0x0000009b2a097220 */ /* 0x082fe20000400000 */
[----:B------:R-:W-:Y:S01]  /*7e70*/  @P3 STG.E desc[UR36][R4.64+0x84], R41 ;  /* 0x0000842904003986 */ /* 0x000fe2000c101924 */
[----:B------:R-:W-:Y:S01]  /*7e80*/  ISETP.GT.AND P3, PT, R0, RZ, P2 ;  /* 0x000000ff0000720c */ /* 0x000fe20001764270 */
[----:B------:R-:W-:Y:S01]  /*7e90*/  FMUL R75, R75, R155 ;  /* 0x0000009b4b4b7220 */ /* 0x000fe20000400000 */
[----:B------:R-:W-:Y:S01]  /*7ea0*/  F2FP.TF32.F32.PACK_B R43, R43 ;  /* 0x0000002bff2b723e */ /* 0x000fe200024050ff */
[----:B------:R-:W-:Y:S01]  /*7eb0*/  FMUL R77, R77, R155 ;  /* 0x0000009b4d4d7220 */ /* 0x000fe20000400000 */
[----:B------:R-:W-:Y:S01]  /*7ec0*/  F2FP.TF32.F32.PACK_B R9, R9 ;  /* 0x00000009ff09723e */ /* 0x000fe200024050ff */
[----:B------:R-:W-:Y:S01]  /*7ed0*/  FMUL R79, R79, R155 ;  /* 0x0000009b4f4f7220 */ /* 0x000fe20000400000 */
[----:B------:R-:W-:Y:S01]  /*7ee0*/  F2FP.TF32.F32.PACK_B R11, R11 ;  /* 0x0000000bff0b723e */ /* 0x000fe200024050ff */
[----:B0-----:R-:W-:Y:S01]  /*7ef0*/  FMUL R13, R48, R155 ;  /* 0x0000009b300d7220 */ /* 0x001fe20000400000 */
[----:B------:R-:W-:Y:S01]  /*7f00*/  F2FP.TF32.F32.PACK_B R45, R45 ;  /* 0x0000002dff2d723e */ /* 0x000fe200024050ff */
[----:B------:R0:W-:Y:S01]  /*7f10*/  @P1 STG.E desc[UR36][R6.64+0x80], R9 ;  /* 0x0000800906001986 */ /* 0x0001e2000c101924 */
[----:B------:R-:W-:Y:S01]  /*7f20*/  ISETP.GT.AND P1, PT, R3, 0x30, PT ;  /* 0x000000300300780c */ /* 0x000fe20003f24270 */
[-C--:B------:R-:W-:Y:S01]  /*7f30*/  FMUL R81, R81, R155.reuse ;  /* 0x0000009b51517220 */ /* 0x080fe20000400000 */
[C---:B------:R-:W-:Y:S01]  /*7f40*/  ISETP.GT.AND P0, PT, R0.reuse, 0x8, P0 ;  /* 0x000000080000780c */ /* 0x040fe20000704270 */
[----:B------:R-:W-:Y:S01]  /*7f50*/  @P4 STG.E desc[UR36][R6.64+0x84], R43 ;  /* 0x0000842b06004986 */ /* 0x000fe2000c101924 */
[C---:B------:R-:W-:Y:S01]  /*7f60*/  ISETP.GT.AND P4, PT, R0.reuse, 0x8, P2 ;  /* 0x000000080000780c */ /* 0x040fe20001784270 */
[-C--:B------:R-:W-:Y:S01]  /*7f70*/  FMUL R83, R83, R155.reuse ;  /* 0x0000009b53537220 */ /* 0x080fe20000400000 */
[----:B------:R-:W-:Y:S01]  /*7f80*/  ISETP.GT.AND P2, PT, R3, 0x31, PT ;  /* 0x000000310300780c */ /* 0x000fe20003f44270 */
[----:B------:R1:W-:Y:S01]  /*7f90*/  @P5 STG.E desc[UR36][R4.64+0xa0], R11 ;  /* 0x0000a00b04005986 */ /* 0x0003e2000c101924 */
[----:B------:R-:W-:Y:S01]  /*7fa0*/  ISETP.GT.AND P5, PT, R0, RZ, P1 ;  /* 0x000000ff0000720c */ /* 0x000fe20000fa4270 */
[----:B------:R-:W-:Y:S01]  /*7fb0*/  FMUL R85, R85, R155 ;  /* 0x0000009b55557220 */ /* 0x000fe20000400000 */
[----:B------:R-:W-:Y:S01]  /*7fc0*/  F2FP.TF32.F32.PACK_B R47, R47 ;  /* 0x0000002fff2f723e */ /* 0x000fe200024050ff */
[-C--:B0-----:R-:W-:Y:S01]  /*7fd0*/  FMUL R9, R46, R155.reuse ;  /* 0x0000009b2e097220 */ /* 0x081fe20000400000 */
        /* <DEDUP_REMOVED lines=8> */
[-C--:B-1----:R-:W-:Y:S01]  /*8060*/  FMUL R11, R52, R155.reuse ;  /* 0x0000009b340b7220 */ /* 0x082fe20000400000 */
[C---:B------:R-:W-:Y:S01]  /*8070*/  ISETP.GT.AND P1, PT, R0.reuse, 0x8, P1 ;  /* 0x000000080000780c */ /* 0x040fe20000f24270 */
[----:B------:R0:W-:Y:S01]  /*8080*/  @P0 STG.E desc[UR36][R6.64+0xa0], R9 ;  /* 0x0000a00906000986 */ /* 0x0001e2000c101924 */
[----:B------:R-:W-:Y:S01]  /*8090*/  ISETP.GT.AND P0, PT, R3, 0x38, PT ;  /* 0x000000380300780c */ /* 0x000fe20003f04270 */
[----:B------:R-:W-:Y:S01]  /*80a0*/  FMUL R93, R93, R155 ;  /* 0x0000009b5d5d7220 */ /* 0x000fe20000400000 */
[----:B------:R-:W-:Y:S01]  /*80b0*/  F2FP.TF32.F32.PACK_B R51, R51 ;  /* 0x00000033ff33723e */ /* 0x000fe200024050ff */
        /* <DEDUP_REMOVED lines=10> */
[C---:B------:R-:W-:Y:S01]  /*8160*/  ISETP.GT.AND P3, PT, R0.reuse, RZ, P2 ;  /* 0x000000ff0000720c */ /* 0x040fe20001764270 */
[----:B------:R-:W-:Y:S01]  /*8170*/  FMUL R99, R99, R155 ;  /* 0x0000009b63637220 */ /* 0x000fe20000400000 */
[----:B------:R-:W-:Y:S01]  /*8180*/  F2FP.TF32.F32.PACK_B R53, R53 ;  /* 0x00000035ff35723e */ /* 0x000fe200024050ff */
[----:B------:R-:W-:Y:S01]  /*8190*/  FMUL R101, R101, R155 ;  /* 0x0000009b65657220 */ /* 0x000fe20000400000 */
[----:B------:R-:W-:Y:S01]  /*81a0*/  F2FP.TF32.F32.PACK_B R9, R9 ;  /* 0x00000009ff09723e */ /* 0x000fe200024050ff */
[-C--:B------:R-:W-:Y:S01]  /*81b0*/  FMUL R103, R103, R155.reuse ;  /* 0x0000009b67677220 */ /* 0x080fe20000400000 */
[----:B------:R-:W-:Y:S01]  /*81c0*/  ISETP.GT.AND P0, PT, R0, 0x8, P0 ;  /* 0x000000080000780c */ /* 0x000fe20000704270 */
[----:B-1----:R-:W-:Y:S01]  /*81d0*/  FMUL R13, R56, R155 ;  /* 0x0000009b380d7220 */ /* 0x002fe20000400000 */
[----:B------:R-:W-:Y:S01]  /*81e0*/  F2FP.TF32.F32.PACK_B R55, R55 ;  /* 0x00000037ff37723e */ /* 0x000fe200024050ff */
        /* <DEDUP_REMOVED lines=15> */
[-C--:B------:R-:W-:Y:S01]  /*82e0*/  FMUL R111, R111, R155.reuse ;  /* 0x0000009b6f6f7220 */ /* 0x080fe20000400000 */
[----:B------:R-:W-:Y:S01]  /*82f0*/  ISETP.GT.AND P1, PT, R0, 0x8, P1 ;  /* 0x000000080000780c */ /* 0x000fe20000f24270 */
[----:B------:R-:W-:Y:S01]  /*8300*/  FMUL R113, R113, R155 ;  /* 0x0000009b71717220 */ /* 0x000fe20000400000 */
[----:B------:R-:W-:Y:S01]  /*8310*/  F2FP.TF32.F32.PACK_B R9, R9 ;  /* 0x00000009ff09723e */ /* 0x000fe200024050ff */
[-C--:B------:R-:W-:Y:S01]  /*8320*/  FMUL R115, R115, R155.reuse ;  /* 0x0000009b73737220 */ /* 0x080fe20000400000 */
[----:B-1----:R-:W-:Y:S01]  /*8330*/  FMUL R11, R60, R155 ;  /* 0x0000009b3c0b7220 */ /* 0x002fe20000400000 */
[----:B------:R-:W-:Y:S01]  /*8340*/  F2FP.TF32.F32.PACK_B R59, R59 ;  /* 0x0000003bff3b723e */ /* 0x000fe200024050ff */
[-C--:B------:R-:W-:Y:S01]  /*8350*/  FMUL R117, R117, R155.reuse ;  /* 0x0000009b75757220 */ /* 0x080fe20000400000 */
        /* <DEDUP_REMOVED lines=58> */
[----:B0-----:R-:W-:Y:S01]  /*8700*/  FMUL R9, R66, R155 ;  /* 0x0000009b42097220 */ /* 0x001fe20000400000 */
[----:B------:R-:W-:Y:S01]  /*8710*/  @P3 STG.E desc[UR36][R4.64+0x144], R65 ;  /* 0x0001444104003986 */ /* 0x000fe2000c101924 */
[----:B------:R-:W-:-:S02]  /*8720*/  ISETP.GT.AND P3, PT, R0, RZ, P2 ;  /* 0x000000ff0000720c */ /* 0x000fc40001764270 */
[----:B------:R-:W-:Y:S02]  /*8730*/  ISETP.GT.AND P0, PT, R0, 0x8, P0 ;  /* 0x000000080000780c */ /* 0x000fe40000704270 */
[----:B------:R-:W-:Y:S01]  /*8740*/  F2FP.TF32.F32.PACK_B R9, R9 ;  /* 0x00000009ff09723e */ /* 0x000fe200024050ff */
[----:B-1----:R-:W-:Y:S01]  /*8750*/  FMUL R13, R72, R155 ;  /* 0x0000009b480d7220 */ /* 0x002fe20000400000 */
[----:B------:R-:W-:-:S03]  /*8760*/  F2FP.TF32.F32.PACK_B R71, R71 ;  /* 0x00000047ff47723e */ /* 0x000fc600024050ff */
[----:B------:R0:W-:Y:S01]  /*8770*/  @P1 STG.E desc[UR36][R6.64+0x140], R9 ;  /* 0x0001400906001986 */ /* 0x0001e2000c101924 */
[C---:B------:R-:W-:Y:S02]  /*8780*/  ISETP.GT.AND P1, PT, R3.reuse, 0x60, PT ;  /* 0x000000600300780c */ /* 0x040fe40003f24270 */
[----:B------:R-:W-:Y:S01]  /*8790*/  F2FP.TF32.F32.PACK_B R13, R13 ;  /* 0x0000000dff0d723e */ /* 0x000fe200024050ff */
[----:B------:R-:W-:Y:S01]  /*87a0*/  @P4 STG.E desc[UR36][R6.64+0x144], R67 ;  /* 0x0001444306004986 */ /* 0x000fe2000c101924 */
[C---:B------:R-:W-:Y:S02]  /*87b0*/  ISETP.GT.AND P4, PT, R0.reuse, 0x8, P2 ;  /* 0x000000080000780c */ /* 0x040fe40001784270 */
[----:B------:R-:W-:Y:S01]  /*87c0*/  ISETP.GT.AND P2, PT, R3, 0x61, PT ;  /* 0x000000610300780c */ /* 0x000fe20003f44270 */
[----:B------:R1:W-:Y:S01]  /*87d0*/  @P5 STG.E desc[UR36][R4.64+0x160], R11 ;  /* 0x0001600b04005986 */ /* 0x0003e2000c101924 */
[----:B------:R-:W-:Y:S02]  /*87e0*/  ISETP.GT.AND P5, PT, R0, RZ, P1 ;  /* 0x000000ff0000720c */ /* 0x000fe40000fa4270 */
        /* <DEDUP_REMOVED lines=257> */
[----:B------:R-:W-:Y:S01]  /*9800*/  @P3 STG.E desc[UR36][R4.64+0x364], R133 ;  /* 0x0003648504003986 */ /* 0x000fe2000c101924 */
[----:B0-----:R-:W-:Y:S01]  /*9810*/  FMUL R9, R134, R155 ;  /* 0x0000009b86097220 */ /* 0x001fe20000400000 */
[----:B------:R-:W-:-:S02]  /*9820*/  ISETP.GT.AND P3, PT, R0, RZ, P2 ;  /* 0x000000ff0000720c */ /* 0x000fc40001764270 */
[----:B------:R-:W-:Y:S02]  /*9830*/  ISETP.GT.AND P1, PT, R0, 0x8, P1 ;  /* 0x000000080000780c */ /* 0x000fe40000f24270 */
[----:B------:R-:W-:Y:S01]  /*9840*/  F2FP.TF32.F32.PACK_B R9, R9 ;  /* 0x00000009ff09723e */ /* 0x000fe200024050ff */
[----:B-1----:R-:W-:Y:S01]  /*9850*/  FMUL R11, R140, R155 ;  /* 0x0000009b8c0b7220 */ /* 0x002fe20000400000 */
[----:B------:R-:W-:-:S03]  /*9860*/  F2FP.TF32.F32.PACK_B R139, R139 ;  /* 0x0000008bff8b723e */ /* 0x000fc600024050ff */
[----:B------:R0:W-:Y:S01]  /*9870*/  @P0 STG.E desc[UR36][R6.64+0x360], R9 ;  /* 0x0003600906000986 */ /* 0x0001e2000c101924 */
[----:B------:R-:W-:Y:S02]  /*9880*/  F2FP.TF32.F32.PACK_B R141, R141 ;  /* 0x0000008dff8d723e */ /* 0x000fe400024050ff */
[----:B------:R-:W-:Y:S01]  /*9890*/  F2FP.TF32.F32.PACK_B R11, R11 ;  /* 0x0000000bff0b723e */ /* 0x000fe200024050ff */
[----:B------:R-:W-:Y:S01]  /*98a0*/  @P4 STG.E desc[UR36][R6.64+0x364], R135 ;  /* 0x0003648706004986 */ /* 0x000fe2000c101924 */
[C---:B------:R-:W-:Y:S02]  /*98b0*/  ISETP.GT.AND P4, PT, R3.reuse, 0xe8, PT ;  /* 0x000000e80300780c */ /* 0x040fe40003f84270 */
[----:B------:R-:W-:Y:S01]  /*98c0*/  F2FP.TF32.F32.PACK_B R143, R143 ;  /* 0x0000008fff8f723e */ /* 0x000fe200024050ff */
[----:B------:R1:W-:Y:S01]  /*98d0*/  @P5 STG.E desc[UR36][R4.64+0x380], R13 ;  /* 0x0003800d04005986 */ /* 0x0003e2000c101924 */
[----:B------:R-:W-:Y:S02]  /*98e0*/  ISETP.GT.AND P5, PT, R3, 0xe9, PT ;  /* 0x000000e90300780c */ /* 0x000fe40003fa4270 */
[----:B------:R-:W-:Y:S01]  /*98f0*/  F2FP.TF32.F32.PACK_B R145, R145 ;  /* 0x00000091ff91723e */ /* 0x000fe200024050ff */
[----:B------:R-:W-:Y:S01]  /*9900*/  @P3 STG.E desc[UR36][R4.64+0x384], R137 ;  /* 0x0003848904003986 */ /* 0x000fe2000c101924 */
[----:B------:R-:W-:Y:S01]  /*9910*/  ISETP.GT.AND P3, PT, R0, 0x8, P2 ;  /* 0x000000080000780c */ /* 0x000fe20001764270 */
[----:B0-----:R-:W-:Y:S01]  /*9920*/  FMUL R9, R138, R155 ;  /* 0x0000009b8a097220 */ /* 0x001fe20000400000 */
[----:B------:R-:W-:-:S02]  /*9930*/  ISETP.GT.AND P2, PT, R0, RZ, P4 ;  /* 0x000000ff0000720c */ /* 0x000fc40002744270 */
[C---:B------:R-:W-:Y:S02]  /*9940*/  ISETP.GT.AND P0, PT, R0.reuse, RZ, P5 ;  /* 0x000000ff0000720c */ /* 0x040fe40002f04270 */
[----:B------:R-:W-:Y:S01]  /*9950*/  ISETP.GT.AND P4, PT, R0, 0x8, P4 ;  /* 0x000000080000780c */ /* 0x000fe20002784270 */
[----:B-1----:R-:W-:Y:S01]  /*9960*/  FMUL R13, R142, R155 ;  /* 0x0000009b8e0d7220 */ /* 0x002fe20000400000 */
[----:B------:R-:W-:Y:S02]  /*9970*/  ISETP.GT.AND P5, PT, R0, 0x8, P5 ;  /* 0x000000080000780c */ /* 0x000fe40002fa4270 */
[----:B------:R-:W-:Y:S02]  /*9980*/  F2FP.TF32.F32.PACK_B R9, R9 ;  /* 0x00000009ff09723e */ /* 0x000fe400024050ff */
[----:B------:R-:W-:Y:S02]  /*9990*/  F2FP.TF32.F32.PACK_B R13, R13 ;  /* 0x0000000dff0d723e */ /* 0x000fe400024050ff */
[----:B------:R-:W-:Y:S01]  /*99a0*/  F2FP.TF32.F32.PACK_B R147, R147 ;  /* 0x00000093ff93723e */ /* 0x000fe200024050ff */
[----:B------:R0:W-:Y:S01]  /*99b0*/  @P1 STG.E desc[UR36][R6.64+0x380], R9 ;  /* 0x0003800906001986 */ /* 0x0001e2000c101924 */
[----:B------:R-:W-:-:S02]  /*99c0*/  ISETP.GT.AND P1, PT, R3, 0xf8, PT ;  /* 0x000000f80300780c */ /* 0x000fc40003f24270 */
[----:B------:R-:W-:Y:S01]  /*99d0*/  F2FP.TF32.F32.PACK_B R149, R149 ;  /* 0x00000095ff95723e */ /* 0x000fe200024050ff */
[----:B------:R-:W-:Y:S01]  /*99e0*/  @P3 STG.E desc[UR36][R6.64+0x384], R139 ;  /* 0x0003848b06003986 */ /* 0x000fe2000c101924 */
[C---:B------:R-:W-:Y:S02]  /*99f0*/  ISETP.GT.AND P3, PT, R3.reuse, 0xf0, PT ;  /* 0x000000f00300780c */ /* 0x040fe40003f64270 */
[----:B------:R-:W-:Y:S01]  /*9a00*/  F2FP.TF32.F32.PACK_B R151, R151 ;  /* 0x00000097ff97723e */ /* 0x000fe200024050ff */
[----:B------:R1:W-:Y:S01]  /*9a10*/  @P2 STG.E desc[UR36][R4.64+0x3a0], R11 ;  /* 0x0003a00b04002986 */ /* 0x0003e2000c101924 */
[----:B------:R-:W-:-:S03]  /*9a20*/  ISETP.GT.AND P2, PT, R3, 0xf1, PT ;  /* 0x000000f10300780c */ /* 0x000fc60003f44270 */
[----:B------:R-:W-:Y:S01]  /*9a30*/  @P0 STG.E desc[UR36][R4.64+0x3a4], R141 ;  /* 0x0003a48d04000986 */ /* 0x000fe2000c101924 */
[----:B------:R-:W-:Y:S01]  /*9a40*/  ISETP.GT.AND P0, PT, R3, 0xf9, PT ;  /* 0x000000f90300780c */ /* 0x000fe20003f04270 */
[-C--:B------:R-:W-:Y:S01]  /*9a50*/  FMUL R3, R144, R155.reuse ;  /* 0x0000009b90037220 */ /* 0x080fe20000400000 */
[----:B0-----:R-:W-:Y:S01]  /*9a60*/  FMUL R9, R146, R155 ;  /* 0x0000009b92097220 */ /* 0x001fe20000400000 */
[----:B------:R0:W-:Y:S01]  /*9a70*/  @P4 STG.E desc[UR36][R6.64+0x3a0], R13 ;  /* 0x0003a00d06004986 */ /* 0x0001e2000c101924 */
[C---:B------:R-:W-:Y:S02]  /*9a80*/  ISETP.GT.AND P4, PT, R0.reuse, RZ, P2 ;  /* 0x000000ff0000720c */ /* 0x040fe40001784270 */
[----:B------:R-:W-:Y:S01]  /*9a90*/  F2FP.TF32.F32.PACK_B R3, R3 ;  /* 0x00000003ff03723e */ /* 0x000fe200024050ff */
[----:B------:R-:W-:Y:S01]  /*9aa0*/  @P5 STG.E desc[UR36][R6.64+0x3a4], R143 ;  /* 0x0003a48f06005986 */ /* 0x000fe2000c101924 */
[----:B------:R-:W-:Y:S01]  /*9ab0*/  ISETP.GT.AND P5, PT, R0, RZ, P3 ;  /* 0x000000ff0000720c */ /* 0x000fe20001fa4270 */
[----:B-1----:R-:W-:Y:S01]  /*9ac0*/  FMUL R11, R148, R155 ;  /* 0x0000009b940b7220 */ /* 0x002fe20000400000 */
[----:B------:R-:W-:-:S02]  /*9ad0*/  ISETP.GT.AND P3, PT, R0, 0x8, P3 ;  /* 0x000000080000780c */ /* 0x000fc40001f64270 */
[----:B------:R-:W-:Y:S02]  /*9ae0*/  ISETP.GT.AND P2, PT, R0, 0x8, P2 ;  /* 0x000000080000780c */ /* 0x000fe40001744270 */
[----:B------:R-:W-:Y:S01]  /*9af0*/  F2FP.TF32.F32.PACK_B R9, R9 ;  /* 0x00000009ff09723e */ /* 0x000fe200024050ff */
[----:B0-----:R-:W-:Y:S01]  /*9b00*/  FMUL R13, R150, R155 ;  /* 0x0000009b960d7220 */ /* 0x001fe20000400000 */
[----:B------:R-:W-:-:S04]  /*9b10*/  F2FP.TF32.F32.PACK_B R11, R11 ;  /* 0x0000000bff0b723e */ /* 0x000fc800024050ff */
[----:B------:R-:W-:Y:S01]  /*9b20*/  F2FP.TF32.F32.PACK_B R13, R13 ;  /* 0x0000000dff0d723e */ /* 0x000fe200024050ff */
[----:B------:R-:W-:Y:S01]  /*9b30*/  @P5 STG.E desc[UR36][R4.64+0x3c0], R3 ;  /* 0x0003c00304005986 */ /* 0x000fe2000c101924 */
[C---:B------:R-:W-:Y:S02]  /*9b40*/  ISETP.GT.AND P5, PT, R0.reuse, RZ, P1 ;  /* 0x000000ff0000720c */ /* 0x040fe40000fa4270 */
[C---:B------:R-:W-:Y:S01]  /*9b50*/  ISETP.GT.AND P1, PT, R0.reuse, 0x8, P1 ;  /* 0x000000080000780c */ /* 0x040fe20000f24270 */
[----:B------:R-:W-:Y:S01]  /*9b60*/  @P4 STG.E desc[UR36][R4.64+0x3c4], R145 ;  /* 0x0003c49104004986 */ /* 0x000fe2000c101924 */
[C---:B------:R-:W-:Y:S02]  /*9b70*/  ISETP.GT.AND P4, PT, R0.reuse, RZ, P0 ;  /* 0x000000ff0000720c */ /* 0x040fe40000784270 */
[----:B------:R-:W-:Y:S01]  /*9b80*/  ISETP.GT.AND P0, PT, R0, 0x8, P0 ;  /* 0x000000080000780c */ /* 0x000fe20000704270 */
[----:B------:R-:W-:Y:S04]  /*9b90*/  @P3 STG.E desc[UR36][R6.64+0x3c0], R9 ;  /* 0x0003c00906003986 */ /* 0x000fe8000c101924 */
[----:B------:R-:W-:Y:S04]  /*9ba0*/  @P2 STG.E desc[UR36][R6.64+0x3c4], R147 ;  /* 0x0003c49306002986 */ /* 0x000fe8000c101924 */
[----:B------:R-:W-:Y:S04]  /*9bb0*/  @P5 STG.E desc[UR36][R4.64+0x3e0], R11 ;  /* 0x0003e00b04005986 */ /* 0x000fe8000c101924 */
[----:B------:R0:W-:Y:S02]  /*9bc0*/  @P4 STG.E desc[UR36][R4.64+0x3e4], R149 ;  /* 0x0003e49504004986 */ /* 0x0001e4000c101924 */
[----:B0-----:R-:W-:-:S02]  /*9bd0*/  @P1 IMAD.MOV.U32 R4, RZ, RZ, R6 ;  /* 0x000000ffff041224 */ /* 0x001fc400078e0006 */
[----:B------:R-:W-:-:S05]  /*9be0*/  @P1 IMAD.MOV.U32 R5, RZ, RZ, R7 ;  /* 0x000000ffff051224 */ /* 0x000fca00078e0007 */
[----:B------:R0:W-:Y:S04]  /*9bf0*/  @P1 STG.E desc[UR36][R4.64+0x3e0], R13 ;  /* 0x0003e00d04001986 */ /* 0x0001e8000c101924 */
[----:B------:R0:W-:Y:S02]  /*9c00*/  @P0 STG.E desc[UR36][R6.64+0x3e4], R151 ;  /* 0x0003e49706000986 */ /* 0x0001e4000c101924 */
.L_x_286:
[----:B------:R-:W-:Y:S05]  /*9c10*/  BSYNC B0 ;  /* 0x0000000000007941 */ /* 0x000fea0003800000 */
.L_x_32:
[----:B------:R-:W-:Y:S01]  /*9c20*/  ULDC UR4, c[0x0][0xc] ;  /* 0x0000030000047ab9 */ /* 0x000fe20000000800 */
[----:B------:R-:W-:Y:S01]  /*9c30*/  ULDC UR5, c[0x0][0x10] ;  /* 0x0000040000057ab9 */ /* 0x000fe20000000800 */
[----:B0-----:R-:W0:Y:S01]  /*9c40*/  LDC R3, c[0x0][0x14] ;  /* 0x00000500ff037b82 */ /* 0x001e220000000800 */
[----:B------:R-:W-:Y:S01]  /*9c50*/  UIMAD.WIDE.U32 UR4, UR4, UR5, URZ ;  /* 0x00000005040472a5 */ /* 0x000fe2000f8e003f */
[----:B------:R-:W-:Y:S01]  /*9c60*/  PRMT R0, RZ, 0x7610, R0 ;  /* 0x00007610ff007816 */ /* 0x000fe20000000000 */
[----:B------:R-:W-:Y:S02]  /*9c70*/  IMAD.MOV.U32 R153, RZ, RZ, -0x1 ;  /* 0xffffffffff997424 */ /* 0x000fe400078e00ff */
[----:B------:R-:W-:Y:S02]  /*9c80*/  IMAD.MOV.U32 R23, RZ, RZ, -0x1 ;  /* 0xffffffffff177424 */ /* 0x000fe400078e00ff */
[----:B0-----:R-:W-:-:S04]  /*9c90*/  IMAD.WIDE.U32 R16, R3, UR4, R16 ;  /* 0x0000000403107c25 */ /* 0x001fc8000f8e0010 */
[----:B------:R-:W-:Y:S01]  /*9ca0*/  IMAD R3, R3, UR5, RZ ;  /* 0x0000000503037c24 */ /* 0x000fe2000f8e02ff */
[----:B------:R-:W-:Y:S02]  /*9cb0*/  ULDC.64 UR4, c[0x0][0x650] ;  /* 0x0001940000047ab9 */ /* 0x000fe40000000a00 */
[----:B------:R-:W-:Y:S01]  /*9cc0*/  ISETP.GE.U32.AND P0, PT, R16, UR4, PT ;  /* 0x0000000410007c0c */ /* 0x000fe2000bf06070 */
[----:B------:R-:W-:-:S05]  /*9cd0*/  IMAD.IADD R17, R17, 0x1, R3 ;  /* 0x0000000111117824 */ /* 0x000fca00078e0203 */
[----:B------:R-:W-:-:S13]  /*9ce0*/  ISETP.GE.U32.AND.EX P0, PT, R17, UR5, PT, P0 ;  /* 0x0000000511007c0c */ /* 0x000fda000bf06100 */
[----:B------:R-:W-:Y:S05]  /*9cf0*/  @P0 BRA `(.L_x_287) ;  /* 0x0000000400640947 */ /* 0x000fea0003800000 */
[----:B------:R-:W0:Y:S01]  /*9d00*/  S2R R12, SR_CTAID.X ;  /* 0x00000000000c7919 */ /* 0x000e220000002500 */
[----:B---3--:R-:W3:Y:S01]  /*9d10*/  LDC.64 R10, c[0x0][0x628] ;  /* 0x00018a00ff0a7b82 */ /* 0x008ee20000000a00 */
[----:B------:R-:W-:Y:S01]  /*9d20*/  ULDC UR4, c[0x0][0x150] ;  /* 0x0000540000047ab9 */ /* 0x000fe20000000800 */
[----:B-12-4-:R-:W-:Y:S01]  /*9d30*/  IMAD.MOV.U32 R8, RZ, RZ, R16 ;  /* 0x000000ffff087224 */ /* 0x016fe200078e0010 */
[----:B-----5:R-:W1:Y:S01]  /*9d40*/  S2R R24, SR_CTAID.Y ;  /* 0x0000000000187919 */ /* 0x020e620000002600 */
[----:B------:R-:W-:-:S04]  /*9d50*/  IMAD.MOV.U32 R9, RZ, RZ, R17 ;  /* 0x000000ffff097224 */ /* 0x000fc800078e0011 */
[----:B------:R-:W2:Y:S08]  /*9d60*/  LDC R21, c[0x0][0x144] ;  /* 0x00005100ff157b82 */ /* 0x000eb00000000800 */
[----:B------:R-:W4:Y:S08]  /*9d70*/  LDC R0, c[0x0][0x630] ;  /* 0x00018c00ff007b82 */ /* 0x000f300000000800 */
[----:B------:R-:W1:Y:S01]  /*9d80*/  LDC.64 R14, c[0x0][0x620] ;  /* 0x00018800ff0e7b82 */ /* 0x000e620000000a00 */
[----:B---3--:R-:W-:-:S04]  /*9d90*/  ISETP.NE.U32.AND P0, PT, R10, RZ, PT ;  /* 0x000000ff0a00720c */ /* 0x008fc80003f05070 */
[----:B------:R-:W-:Y:S02]  /*9da0*/  ISETP.NE.AND.EX P0, PT, R11, RZ, PT, P0 ;  /* 0x000000ff0b00720c */ /* 0x000fe40003f05300 */
[----:B0-----:R-:W-:-:S05]  /*9db0*/  I2FP.F32.U32 R3, R12 ;  /* 0x0000000c00037245 */ /* 0x001fca0000201000 */
[----:B------:R-:W-:-:S04]  /*9dc0*/  FMUL R3, R3, UR4 ;  /* 0x0000000403037c20 */ /* 0x000fc80008400000 */
[----:B------:R0:W3:Y:S02]  /*9dd0*/  F2I.U32.TRUNC.NTZ R20, R3 ;  /* 0x0000000300147305 */ /* 0x0000e4000020f000 */
[----:B--2-4-:R-:W-:Y:S05]  /*9de0*/  @!P0 BRA `(.L_x_288) ;  /* 0x0000000000288947 */ /* 0x014fea0003800000 */
[----:B0-----:R-:W0:Y:S02]  /*9df0*/  LDC R3, c[0x0][0x634] ;  /* 0x00018d00ff037b82 */ /* 0x001e240000000800 */
        /* <DEDUP_REMOVED lines=9> */
.L_x_288:
[----:B------:R-:W2:Y:S01]  /*9e90*/  LDC.64 R28, c[0x0][0x640] ;  /* 0x00019000ff1c7b82 */ /* 0x000ea20000000a00 */
[-CC-:B------:R-:W-:Y:S01]  /*9ea0*/  SHF.R.U64 R23, R8, R0.reuse, R9.reuse ;  /* 0x0000000008177219 */ /* 0x180fe20000001209 */
[----:B---3--:R-:W-:Y:S01]  /*9eb0*/  IMAD.MOV R20, RZ, RZ, -R20 ;  /* 0x000000ffff147224 */ /* 0x008fe200078e0a14 */
[----:B------:R-:W-:Y:S01]  /*9ec0*/  SHF.R.U32.HI R0, RZ, R0, R9 ;  /* 0x00000000ff007219 */ /* 0x000fe20000011609 */
[----:B------:R-:W-:Y:S01]  /*9ed0*/  ULDC UR4, c[0x0][0x154] ;  /* 0x0000550000047ab9 */ /* 0x000fe20000000800 */
[----:B0-----:R-:W-:Y:S01]  /*9ee0*/  IADD3 R3, P0, RZ, -R23, RZ ;  /* 0x80000017ff037210 */ /* 0x001fe20007f1e0ff */
[----:B------:R-:W-:Y:S02]  /*9ef0*/  IMAD R21, R21, R20, R12 ;  /* 0x0000001415157224 */ /* 0x000fe400078e020c */
[----:B------:R-:W0:Y:S01]  /*9f00*/  LDC R6, c[0x0][0x618] ;  /* 0x00018600ff067b82 */ /* 0x000e220000000800 */
[----:B------:R-:W-:Y:S02]  /*9f10*/  IMAD.MOV.U32 R7, RZ, RZ, 0x1 ;  /* 0x00000001ff077424 */ /* 0x000fe400078e00ff */
[----:B------:R-:W-:-:S04]  /*9f20*/  IMAD.X R5, RZ, RZ, ~R0, P0 ;  /* 0x000000ffff057224 */ /* 0x000fc800000e0e00 */
[-C--:B-1----:R-:W-:Y:S01]  /*9f30*/  IMAD R0, R5, R14.reuse, RZ ;  /* 0x0000000e05007224 */ /* 0x082fe200078e02ff */
[----:B------:R-:W1:Y:S01]  /*9f40*/  LDC R8, c[0x0][0x608] ;  /* 0x00018200ff087b82 */ /* 0x000e620000000800 */
[----:B------:R-:W-:-:S04]  /*9f50*/  IMAD.WIDE.U32 R4, R3, R14, R16 ;  /* 0x0000000e03047225 */ /* 0x000fc800078e0010 */
[----:B------:R-:W-:Y:S01]  /*9f60*/  IMAD R3, R3, R15, R0 ;  /* 0x0000000f03037224 */ /* 0x000fe200078e0200 */
[----:B------:R-:W-:Y:S02]  /*9f70*/  I2FP.F32.U32 R0, R24 ;  /* 0x0000001800007245 */ /* 0x000fe40000201000 */
[----:B------:R-:W3:Y:S01]  /*9f80*/  LDC R26, c[0x0][0x658] ;  /* 0x00019600ff1a7b82 */ /* 0x000ee20000000800 */
[----:B------:R-:W-:Y:S01]  /*9f90*/  IMAD.IADD R3, R5, 0x1, R3 ;  /* 0x0000000105037824 */ /* 0x000fe200078e0203 */
[----:B--2---:R-:W-:Y:S01]  /*9fa0*/  ISETP.NE.U32.AND P0, PT, R28, RZ, PT ;  /* 0x000000ff1c00720c */ /* 0x004fe20003f05070 */
[----:B------:R-:W-:Y:S01]  /*9fb0*/  FMUL R0, R0, UR4 ;  /* 0x0000000400007c20 */ /* 0x000fe20008400000 */
[----:B------:R-:W-:Y:S02]  /*9fc0*/  IMAD.MOV.U32 R5, RZ, RZ, -0x1 ;  /* 0xffffffffff057424 */ /* 0x000fe400078e00ff */
[----:B------:R-:W-:Y:S01]  /*9fd0*/  ISETP.NE.AND.EX P0, PT, R29, RZ, PT, P0 ;  /* 0x000000ff1d00720c */ /* 0x000fe20003f05300 */
[----:B------:R2:W4:Y:S01]  /*9fe0*/  F2I.U32.TRUNC.NTZ R13, R0 ;  /* 0x00000000000d7305 */ /* 0x000522000020f000 */
[----:B------:R-:W2:Y:S01]  /*9ff0*/  LDC R15, c[0x0][0x148] ;  /* 0x00005200ff0f7b82 */ /* 0x000ea20000000800 */
[----:B0-----:R-:W-:-:S02]  /*a000*/  SHF.R.U64 R12, R4, R6, R3 ;  /* 0x00000006040c7219 */ /* 0x001fc40000001203 */
[----:B------:R-:W-:-:S05]  /*a010*/  SHF.R.U32.HI R3, RZ, R6, R3 ;  /* 0x00000006ff037219 */ /* 0x000fca0000011603 */
[----:B------:R-:W0:Y:S01]  /*a020*/  LDC R20, c[0x0][0x600] ;  /* 0x00018000ff147b82 */ /* 0x000e220000000800 */
[-CC-:B-1----:R-:W-:Y:S02]  /*a030*/  SHF.R.U64 R10, R12, R8.reuse, R3.reuse ;  /* 0x000000080c0a7219 */ /* 0x182fe40000001203 */
[----:B------:R-:W-:-:S05]  /*a040*/  SHF.R.U32.HI R3, RZ, R8, R3 ;  /* 0x00000008ff037219 */ /* 0x000fca0000011603 */
[----:B------:R-:W1:Y:S01]  /*a050*/  LDC R27, c[0x0][0x648] ;  /* 0x00019200ff1b7b82 */ /* 0x000e620000000800 */
[-C--:B---3--:R-:W-:Y:S02]  /*a060*/  SHF.L.U32 R4, R5, R26.reuse, RZ ;  /* 0x0000001a05047219 */ /* 0x088fe400000006ff */
[--C-:B------:R-:W-:Y:S02]  /*a070*/  SHF.R.U64 R14, R10, R26, R3.reuse ;  /* 0x0000001a0a0e7219 */ /* 0x100fe40000001203 */
[----:B------:R-:W-:Y:S02]  /*a080*/  LOP3.LUT R25, RZ, R4, RZ, 0x33, !PT ;  /* 0x00000004ff197212 */ /* 0x000fe400078e33ff */
[-C--:B------:R-:W-:Y:S01]  /*a090*/  SHF.R.U32.HI R5, RZ, R26.reuse, R3 ;  /* 0x0000001aff057219 */ /* 0x080fe20000011603 */
[----:B------:R-:W3:Y:S01]  /*a0a0*/  LDC R30, c[0x0][0x638] ;  /* 0x00018e00ff1e7b82 */ /* 0x000ee20000000800 */
[----:B------:R-:W-:Y:S01]  /*a0b0*/  SHF.L.U32 R154, R7, R26, RZ ;  /* 0x0000001a079a7219 */ /* 0x000fe200000006ff */
[----:B------:R-:W-:-:S06]  /*a0c0*/  IMAD.MOV.U32 R4, RZ, RZ, R14 ;  /* 0x000000ffff047224 */ /* 0x000fcc00078e000e */
[----:B------:R-:W0:Y:S01]  /*a0d0*/  LDC R31, c[0x0][0x610] ;  /* 0x00018400ff1f7b82 */ /* 0x000e220000000800 */
[----:B----4-:R-:W-:Y:S05]  /*a0e0*/  @!P0 BRA `(.L_x_289) ;  /* 0x0000000000288947 */ /* 0x010fea0003800000 */
        /* <DEDUP_REMOVED lines=10> */
.L_x_289:
[----:B------:R-:W-:Y:S01]  /*a190*/  ISETP.NE.AND P0, PT, R2, 0x1, PT ;  /* 0x000000010200780c */ /* 0x000fe20003f05270 */
[----:B0-----:R-:W-:Y:S01]  /*a1a0*/  VIADD R7, R20, 0xffffffff ;  /* 0xffffffff14077836 */ /* 0x001fe20000000000 */
[----:B-12---:R-:W-:Y:S01]  /*a1b0*/  SHF.R.U64 R0, R4, R27, R5 ;  /* 0x0000001b04007219 */ /* 0x006fe20000001205 */
[----:B------:R-:W-:Y:S01]  /*a1c0*/  IMAD.MOV R13, RZ, RZ, -R13 ;  /* 0x000000ffff0d7224 */ /* 0x000fe200078e0a0d */
[----:B------:R-:W-:Y:S01]  /*a1d0*/  LOP3.LUT R5, R10, R25, RZ, 0xc0, !PT ;  /* 0x000000190a057212 */ /* 0x000fe200078ec0ff */
[----:B------:R-:W-:Y:S02]  /*a1e0*/  IMAD.MOV.U32 R4, RZ, RZ, 0x1 ;  /* 0x00000001ff047424 */ /* 0x000fe400078e00ff */
[----:B------:R-:W-:Y:S02]  /*a1f0*/  IMAD.MOV R3, RZ, RZ, -R0 ;  /* 0x000000ffff037224 */ /* 0x000fe400078e0a00 */
[----:B------:R-:W-:Y:S01]  /*a200*/  IMAD R154, R154, R0, R5 ;  /* 0x000000009a9a7224 */ /* 0x000fe200078e0205 */
[----:B------:R-:W-:Y:S01]  /*a210*/  LOP3.LUT R5, R12, R7, RZ, 0xc0, !PT ;  /* 0x000000070c057212 */ /* 0x000fe200078ec0ff */
[----:B---3--:R-:W-:-:S02]  /*a220*/  IMAD R0, R3, R30, R14 ;  /* 0x0000001e03007224 */ /* 0x008fc400078e020e */
[----:B------:R-:W-:Y:S02]  /*a230*/  @P0 IMAD R21, R15, R13, R24 ;  /* 0x0000000d0f150224 */ /* 0x000fe400078e0218 */
[----:B------:R-:W-:Y:S01]  /*a240*/  IMAD R3, R0, R20, R5 ;  /* 0x0000001400037224 */ /* 0x000fe200078e0205 */
[----:B------:R-:W-:Y:S01]  /*a250*/  PRMT R0, R4, 0x7610, R0 ;  /* 0x0000761004007816 */ /* 0x000fe20000000000 */
[----:B------:R-:W-:-:S05]  /*a260*/  IMAD R154, R154, R31, R21 ;  /* 0x0000001f9a9a7224 */ /* 0x000fca00078e0215 */
[----:B------:R-:W-:Y:S02]  /*a270*/  SEL R153, R3, R154, !P0 ;  /* 0x0000009a03997207 */ /* 0x000fe40004000000 */
[----:B------:R-:W-:-:S07]  /*a280*/  SEL R154, R154, R3, !P0 ;  /* 0x000000039a9a7207 */ /* 0x000fce0004000000 */
.L_x_287:
[----:B------:R-:W-:-:S13]  /*a290*/  LOP3.LUT P0, RZ, R0, 0xff, RZ, 0xc0, !PT ;  /* 0x000000ff00ff7812 */ /* 0x000fda000780c0ff */
[----:B------:R-:W-:Y:S05]  /*a2a0*/  @P0 BRA `(.L_x_290) ;  /* 0xffffff6c00d40947 */ /* 0x000fea000383ffff */
[----:B------:R-:W-:Y:S05]  /*a2b0*/  EXIT ;  /* 0x000000000000794d */ /* 0x000fea0003800000 */
.L_x_7:
[----:B0-----:R-:W-:Y:S01]  /*a2c0*/  ULDC.64 UR4, c[0x0][0x650] ;  /* 0x0001940000047ab9 */ /* 0x001fe20000000a00 */
        /* <DEDUP_REMOVED lines=25> */
.L_x_292:
[----:B------:R-:W0:Y:S01]  /*a460*/  LDC.64 R28, c[0x0][0x640] ;  /* 0x00019000ff1c7b82 */ /* 0x000e220000000a00 */
[-CC-:B------:R-:W-:Y:S01]  /*a470*/  SHF.R.U64 R22, R12, R6.reuse, R13.reuse ;  /* 0x000000060c167219 */ /* 0x180fe2000000120d */
[----:B------:R-:W-:Y:S01]  /*a480*/  IMAD.MOV.U32 R30, RZ, RZ, 0x1 ;  /* 0x00000001ff1e7424 */ /* 0x000fe200078e00ff */
[----:B------:R-:W-:Y:S02]  /*a490*/  SHF.R.U32.HI R6, RZ, R6, R13 ;  /* 0x00000006ff067219 */ /* 0x000fe4000001160d */
        /* <DEDUP_REMOVED lines=8> */
[----:B------:R-:W-:Y:S01]  /*a520*/  IMAD.IADD R9, R9, 0x1, R11 ;  /* 0x0000000109097824 */ /* 0x000fe200078e020b */
[----:B0-----:R-:W-:-:S04]  /*a530*/  ISETP.NE.U32.AND P0, PT, R28, RZ, PT ;  /* 0x000000ff1c00720c */ /* 0x001fc80003f05070 */
[----:B------:R-:W-:Y:S02]  /*a540*/  ISETP.NE.AND.EX P0, PT, R29, RZ, PT, P0 ;  /* 0x000000ff1d00720c */ /* 0x000fe40003f05300 */
[----:B------:R-:W0:Y:S01]  /*a550*/  LDC R20, c[0x0][0x600] ;  /* 0x00018000ff147b82 */ /* 0x000e220000000800 */
[-CC-:B-1----:R-:W-:Y:S01]  /*a560*/  SHF.R.U64 R14, R8, R10.reuse, R9.reuse ;  /* 0x0000000a080e7219 */ /* 0x182fe20000001209 */
[----:B------:R-:W-:Y:S01]  /*a570*/  IMAD.MOV.U32 R8, RZ, RZ, -0x1 ;  /* 0xffffffffff087424 */ /* 0x000fe200078e00ff */
[----:B------:R-:W-:-:S05]  /*a580*/  SHF.R.U32.HI R9, RZ, R10, R9 ;  /* 0x0000000aff097219 */ /* 0x000fca0000011609 */
[----:B------:R-:W1:Y:S01]  /*a590*/  LDC R24, c[0x0][0x648] ;  /* 0x00019200ff187b82 */ /* 0x000e620000000800 */
[-CC-:B--2---:R-:W-:Y:S02]  /*a5a0*/  SHF.R.U64 R23, R14, R12.reuse, R9.reuse ;  /* 0x0000000c0e177219 */ /* 0x184fe40000001209 */
[----:B------:R-:W-:-:S05]  /*a5b0*/  SHF.R.U32.HI R6, RZ, R12, R9 ;  /* 0x0000000cff067219 */ /* 0x000fca0000011609 */
[----:B------:R-:W2:Y:S01]  /*a5c0*/  LDC R26, c[0x0][0x638] ;  /* 0x00018e00ff1a7b82 */ /* 0x000ea20000000800 */
[-C--:B---3--:R-:W-:Y:S02]  /*a5d0*/  SHF.L.U32 R8, R8, R27.reuse, RZ ;  /* 0x0000001b08087219 */ /* 0x088fe400000006ff */
[-CC-:B------:R-:W-:Y:S02]  /*a5e0*/  SHF.R.U64 R25, R23, R27.reuse, R6.reuse ;  /* 0x0000001b17197219 */ /* 0x180fe40000001206 */
[----:B------:R-:W-:Y:S02]  /*a5f0*/  LOP3.LUT R32, RZ, R8, RZ, 0x33, !PT ;  /* 0x00000008ff207212 */ /* 0x000fe400078e33ff */
[----:B------:R-:W-:Y:S01]  /*a600*/  SHF.R.U32.HI R9, RZ, R27, R6 ;  /* 0x0000001bff097219 */ /* 0x000fe20000011606 */
[----:B------:R-:W3:Y:S01]  /*a610*/  LDC R31, c[0x0][0x610] ;  /* 0x00018400ff1f7b82 */ /* 0x000ee20000000800 */
[----:B------:R-:W-:Y:S01]  /*a620*/  IMAD.MOV.U32 R8, RZ, RZ, R25 ;  /* 0x000000ffff087224 */ /* 0x000fe200078e0019 */
[----:B------:R-:W-:Y:S06]  /*a630*/  @!P0 BRA `(.L_x_293) ;  /* 0x0000000000288947 */ /* 0x000fec0003800000 */
        /* <DEDUP_REMOVED lines=10> */
.L_x_293:
[----:B------:R-:W-:Y:S01]  /*a6e0*/  ISETP.NE.AND P0, PT, R2, 0x1, PT ;  /* 0x000000010200780c */ /* 0x000fe20003f05270 */
[----:B------:R-:W-:Y:S01]  /*a6f0*/  IMAD.MOV.U32 R13, RZ, RZ, R22 ;  /* 0x000000ffff0d7224 */ /* 0x000fe200078e0016 */
[----:B-1----:R-:W-:Y:S01]  /*a700*/  SHF.R.U64 R6, R8, R24, R9 ;  /* 0x0000001808067219 */ /* 0x002fe20000001209 */
[----:B0-----:R-:W-:Y:S01]  /*a710*/  VIADD R9, R20, 0xffffffff ;  /* 0xffffffff14097836 */ /* 0x001fe20000000000 */
[----:B------:R-:W-:Y:S02]  /*a720*/  SHF.L.U32 R30, R30, R27, RZ ;  /* 0x0000001b1e1e7219 */ /* 0x000fe400000006ff */
[----:B------:R-:W-:Y:S01]  /*a730*/  LOP3.LUT R5, R23, R32, RZ, 0xc0, !PT ;  /* 0x0000002017057212 */ /* 0x000fe200078ec0ff */
[----:B------:R-:W-:-:S04]  /*a740*/  IMAD.MOV R8, RZ, RZ, -R6 ;  /* 0x000000ffff087224 */ /* 0x000fc800078e0a06 */
[----:B------:R-:W-:Y:S01]  /*a750*/  IMAD R6, R30, R6, R5 ;  /* 0x000000061e067224 */ /* 0x000fe200078e0205 */
[----:B------:R-:W-:Y:S01]  /*a760*/  LOP3.LUT R5, R14, R9, RZ, 0xc0, !PT ;  /* 0x000000090e057212 */ /* 0x000fe200078ec0ff */
[----:B------:R-:W-:Y:S02]  /*a770*/  @P0 IMAD R3, R7, R21, R4 ;  /* 0x0000001507030224 */ /* 0x000fe400078e0204 */
[----:B--2---:R-:W-:Y:S02]  /*a780*/  IMAD R4, R8, R26, R25 ;  /* 0x0000001a08047224 */ /* 0x004fe400078e0219 */
[----:B---3--:R-:W-:Y:S02]  /*a790*/  IMAD R3, R6, R31, R3 ;  /* 0x0000001f06037224 */ /* 0x008fe400078e0203 */
[----:B------:R-:W-:Y:S02]  /*a7a0*/  IMAD R4, R4, R20, R5 ;  /* 0x0000001404047224 */ /* 0x000fe400078e0205 */
[----:B------:R-:W-:-:S03]  /*a7b0*/  IMAD.MOV.U32 R6, RZ, RZ, 0x1 ;  /* 0x00000001ff067424 */ /* 0x000fc600078e00ff */
[----:B------:R-:W-:Y:S02]  /*a7c0*/  SEL R20, R4, R3, !P0 ;  /* 0x0000000304147207 */ /* 0x000fe40004000000 */
[----:B------:R-:W-:-:S07]  /*a7d0*/  SEL R12, R3, R4, !P0 ;  /* 0x00000004030c7207 */ /* 0x000fce0004000000 */
.L_x_291:
[----:B------:R-:W-:-:S08]  /*a7e0*/  NOP ;  /* 0x0000000000007918 */ /* 0x000fd00000000000 */
[----:B------:R-:W0:-:S00]  /*a7f0*/  USETMAXREG.DEALLOC.CTAPOOL 0x28 ;  /* 0x00000028000079c8 */ /* 0x000e0000080e0500 */
[----:B0-----:R-:W-:-:S13]  /*a800*/  ISETP.NE.AND P0, PT, R0, RZ, PT ;  /* 0x000000ff0000720c */ /* 0x001fda0003f05270 */
[----:B------:R-:W-:Y:S05]  /*a810*/  @P0 EXIT ;  /* 0x000000000000094d */ /* 0x000fea0003800000 */
[----:B------:R-:W-:Y:S01]  /*a820*/  LOP3.LUT P0, RZ, R6, 0xff, RZ, 0xc0, !PT ;  /* 0x000000ff06ff7812 */ /* 0x000fe2000780c0ff */
[----:B------:R-:W-:Y:S02]  /*a830*/  IMAD.MOV.U32 R10, RZ, RZ, 0x1 ;  /* 0x00000001ff0a7424 */ /* 0x000fe400078e00ff */
[----:B------:R-:W-:-:S10]  /*a840*/  IMAD.MOV.U32 R9, RZ, RZ, RZ ;  /* 0x000000ffff097224 */ /* 0x000fd400078e00ff */
[----:B------:R-:W-:Y:S05]  /*a850*/  @!P0 BRA `(.L_x_294) ;  /* 0x0000000c00848947 */ /* 0x000fea0003800000 */
[----:B------:R-:W0:Y:S01]  /*a860*/  LDC R0, c[0x0][0x28c] ;  /* 0x0000a300ff007b82 */ /* 0x000e220000000800 */
[----:B------:R-:W-:Y:S01]  /*a870*/  ULDC UR5, c[0x0][0x658] ;  /* 0x0001960000057ab9 */ /* 0x000fe20000000800 */
[----:B------:R-:W-:Y:S01]  /*a880*/  UMOV UR11, 0xffffffff ;  /* 0xffffffff000b7882 */ /* 0x000fe20000000000 */
[----:B------:R-:W-:Y:S01]  /*a890*/  UMOV UR15, 0x1 ;  /* 0x00000001000f7882 */ /* 0x000fe20000000000 */
[----:B------:R-:W-:Y:S01]  /*a8a0*/  USHF.L.U32 UR11, UR11, UR5, URZ ;  /* 0x000000050b0b7299 */ /* 0x000fe2000800063f */
[----:B------:R-:W-:Y:S01]  /*a8b0*/  BSSY B0, `(.L_x_294) ;  /* 0x00000db000007945 */ /* 0x000fe20003800000 */
[----:B------:R-:W-:Y:S01]  /*a8c0*/  ULDC UR9, c[0x0][0xc] ;  /* 0x0000030000097ab9 */ /* 0x000fe20000000800 */
[----:B------:R-:W-:Y:S01]  /*a8d0*/  ULDC UR14, c[0x0][0x10] ;  /* 0x00000400000e7ab9 */ /* 0x000fe20000000800 */
[----:B------:R-:W1:Y:S01]  /*a8e0*/  S2UR UR8, SR_CgaCtaId ;  /* 0x00000000000879c3 */ /* 0x000e620000008800 */
[----:B------:R-:W-:Y:S01]  /*a8f0*/  ULOP3.LUT UR13, URZ, UR11, URZ, 0x33, !UPT ;  /* 0x0000000b3f0d7292 */ /* 0x000fe2000f8e333f */
[----:B------:R-:W-:Y:S01]  /*a900*/  LOP3.LUT R11, R19, 0x2, RZ, 0xfc, !PT ;  /* 0x00000002130b7812 */ /* 0x000fe200078efcff */
[----:B------:R-:W-:Y:S01]  /*a910*/  IMAD.MOV.U32 R10, RZ, RZ, 0x1 ;  /* 0x00000001ff0a7424 */ /* 0x000fe200078e00ff */
[----:B------:R-:W-:Y:S01]  /*a920*/  ULDC UR4, c[0x0][0x600] ;  /* 0x0001800000047ab9 */ /* 0x000fe20000000800 */
[----:B------:R-:W-:Y:S01]  /*a930*/  IMAD.MOV.U32 R9, RZ, RZ, RZ ;  /* 0x000000ffff097224 */ /* 0x000fe200078e00ff */
[----:B------:R-:W-:Y:S01]  /*a940*/  UMOV UR18, 0x5 ;  /* 0x0000000500127882 */ /* 0x000fe20000000000 */
[----:B------:R-:W-:-:S02]  /*a950*/  UIADD3 UR4, UR4, -0x1, URZ ;  /* 0xffffffff04047890 */ /* 0x000fc4000fffe03f */
[----:B------:R-:W-:Y:S01]  /*a960*/  USHF.L.U32 UR5, UR15, UR5, URZ ;  /* 0x000000050f057299 */ /* 0x000fe2000800063f */
[----:B------:R-:W-:Y:S01]  /*a970*/  ULDC.64 UR28, c[0x0][0x198] ;  /* 0x00006600001c7ab9 */ /* 0x000fe20000000a00 */
[----:B0-----:R-:W-:-:S05]  /*a980*/  VIADD R0, R0, 0x1f ;  /* 0x0000001f00007836 */ /* 0x001fca0000000000 */
[----:B------:R-:W-:Y:S01]  /*a990*/  SHF.R.S32.HI R3, RZ, 0x1f, R0 ;  /* 0x0000001fff037819 */ /* 0x000fe20000011400 */
[----:B-1----:R-:W-:-:S03]  /*a9a0*/  ULOP3.LUT UR10, UR8, 0x1, URZ, 0xc0, !UPT ;  /* 0x00000001080a7892 */ /* 0x002fc6000f8ec03f */
[----:B------:R-:W-:Y:S01]  /*a9b0*/  LEA.HI R3, R3, R0, RZ, 0x5 ;  /* 0x0000000003037211 */ /* 0x000fe200078f28ff */
[----:B------:R-:W-:Y:S01]  /*a9c0*/  USHF.R.U32.HI UR25, URZ, 0x1, UR8 ;  /* 0x000000013f197899 */ /* 0x000fe20008011608 */
[----:B------:R-:W-:Y:S01]  /*a9d0*/  IMAD.MOV.U32 R0, RZ, RZ, 0x1 ;  /* 0x00000001ff007424 */ /* 0x000fe200078e00ff */
[----:B------:R-:W-:Y:S01]  /*a9e0*/  USHF.L.U32 UR6, UR8, 0x7, URZ ;  /* 0x0000000708067899 */ /* 0x000fe2000800063f */
[--C-:B------:R-:W-:Y:S01]  /*a9f0*/  SHF.R.S32.HI R8, RZ, 0x5, R3.reuse ;  /* 0x00000005ff087819 */ /* 0x100fe20000011403 */
[----:B------:R-:W-:Y:S02]  /*aa00*/  USHF.L.U32 UR7, UR8, 0xc, URZ ;  /* 0x0000000c08077899 */ /* 0x000fe4000800063f */
[----:B------:R-:W-:Y:S01]  /*aa10*/  ULOP3.LUT UR8, UR8, 0xfffffffe, URZ, 0xc0, !UPT ;  /* 0xfffffffe08087892 */ /* 0x000fe2000f8ec03f */
[----:B------:R-:W-:Y:S01]  /*aa20*/  PRMT R3, R0, 0x7610, R3 ;  /* 0x0000761000037816 */ /* 0x000fe20000000003 */
[----:B------:R-:W-:Y:S01]  /*aa30*/  UISETP.GT.U32.AND UP0, UPT, UR10, 0xffff, UPT ;  /* 0x0000ffff0a00788c */ /* 0x000fe2000bf04070 */
[----:B------:R-:W-:Y:S01]  /*aa40*/  VIADD R0, R8, 0x1 ;  /* 0x0000000108007836 */ /* 0x000fe20000000000 */
[----:B------:R-:W-:-:S02]  /*aa50*/  USHF.L.U32 UR11, UR15, UR8, URZ ;  /* 0x000000080f0b7299 */ /* 0x000fc4000800063f */
[----:B------:R-:W-:Y:S02]  /*aa60*/  ULOP3.LUT UR12, UR8, 0x1, URZ, 0xfc, !UPT ;  /* 0x00000001080c7892 */ /* 0x000fe4000f8efc3f */
[----:B------:R-:W-:Y:S02]  /*aa70*/  UIMAD.WIDE.U32 UR8, UR9, UR14, URZ ;  /* 0x0000000e090872a5 */ /* 0x000fe4000f8e003f */
[----:B------:R-:W-:Y:S01]  /*aa80*/  USEL UR10, UR10, 0xffff, !UP0 ;  /* 0x0000ffff0a0a7887 */ /* 0x000fe2000c000000 */
[----:B------:R-:W-:Y:S01]  /*aa90*/  ULDC UR14, c[0x0][0x14] ;  /* 0x00000500000e7ab9 */ /* 0x000fe20000000800 */
[----:B------:R-:W-:Y:S02]  /*aaa0*/  USHF.L.U32 UR12, UR15, UR12, URZ ;  /* 0x0000000c0f0c7299 */ /* 0x000fe4000800063f */
[----:B------:R-:W-:Y:S02]  /*aab0*/  UIMAD.WIDE.U32 UR26, UR8, UR14, URZ ;  /* 0x0000000e081a72a5 */ /* 0x000fe4000f8e003f */
[----:B------:R-:W-:-:S02]  /*aac0*/  UIMAD UR21, UR9, UR14, URZ ;  /* 0x0000000e091572a4 */ /* 0x000fc4000f8e023f */
[----:B------:R-:W-:Y:S02]  /*aad0*/  ULOP3.LUT UR10, UR10, 0xffff, URZ, 0xc0, !UPT ;  /* 0x0000ffff0a0a7892 */ /* 0x000fe4000f8ec03f */
[----:B------:R-:W-:Y:S02]  /*aae0*/  ULOP3.LUT UR6, UR6, 0x80, URZ, 0xc0, !UPT ;  /* 0x0000008006067892 */ /* 0x000fe4000f8ec03f */
[----:B------:R-:W-:Y:S02]  /*aaf0*/  ULOP3.LUT UR7, UR7, 0x1000, URZ, 0xc0, !UPT ;  /* 0x0000100007077892 */ /* 0x000fe4000f8ec03f */
[----:B------:R-:W-:Y:S02]  /*ab00*/  ULOP3.LUT UR19, UR11, UR12, URZ, 0xfc, !UPT ;  /* 0x0000000c0b137292 */ /* 0x000fe4000f8efc3f */
[----:B------:R-:W-:Y:S02]  /*ab10*/  UIADD3 UR21, UR27, UR21, URZ ;  /* 0x000000151b157290 */ /* 0x000fe4000fffe03f */
[----:B------:R-:W-:-:S12]  /*ab20*/  USHF.L.U32 UR18, UR18, UR10, URZ ;  /* 0x0000000a12127299 */ /* 0x000fd8000800063f */
.L_x_305:
[----:B------:R-:W-:-:S03]  /*ab30*/  UMOV UR8, 0xffffffff ;  /* 0xffffffff00087882 */ /* 0x000fc60000000000 */
[----:B------:R-:W-:Y:S05]  /*ab40*/  BRA.DIV UR8, `(.L_x_295) ;  /* 0x0000000e08b07947 */ /* 0x000fea000b800000 */
[----:B------:R-:W-:-:S13]  /*ab50*/  ELECT P6, URZ, PT ;  /* 0x00000000003f782f */ /* 0x000fda00038c0000 */
.L_x_316:
[----:B------:R-:W0:Y:S01]  /*ab60*/  LDC R4, c[0x0][0x28c] ;  /* 0x0000a300ff047b82 */ /* 0x000e220000000800 */
[----:B------:R-:W-:Y:S01]  /*ab70*/  BSSY B1, `(.L_x_296) ;  /* 0x000003c000017945 */ /* 0x000fe20003800000 */
[----:B0-----:R-:W-:-:S13]  /*ab80*/  ISETP.LT.OR P6, PT, R4, 0x1, !P6 ;  /* 0x000000010400780c */ /* 0x001fda00077c1670 */
[----:B------:R-:W-:Y:S05]  /*ab90*/  @P6 BRA `(.L_x_297) ;  /* 0x0000000000e46947 */ /* 0x000fea0003800000 */
[----:B------:R-:W-:Y:S01]  /*aba0*/  LEA R12, R12, UR25, 0x1 ;  /* 0x000000190c0c7c11 */ /* 0x000fe2000f8e08ff */
[----:B------:R-:W-:Y:S01]  /*abb0*/  IMAD.MOV.U32 R15, RZ, RZ, RZ ;  /* 0x000000ffff0f7224 */ /* 0x000fe200078e00ff */
[----:B------:R-:W-:Y:S01]  /*abc0*/  LEA R20, R20, UR6, 0x8 ;  /* 0x0000000614147c11 */ /* 0x000fe2000f8e40ff */
[----:B------:R-:W-:Y:S02]  /*abd0*/  IMAD.MOV.U32 R4, RZ, RZ, R0 ;  /* 0x000000ffff047224 */ /* 0x000fe400078e0000 */
[----:B------:R-:W-:Y:S02]  /*abe0*/  IMAD.MOV.U32 R5, RZ, RZ, R10 ;  /* 0x000000ffff057224 */ /* 0x000fe400078e000a */
[----:B------:R-:W-:Y:S02]  /*abf0*/  IMAD.MOV.U32 R6, RZ, RZ, R9 ;  /* 0x000000ffff067224 */ /* 0x000fe400078e0009 */
[----:B------:R-:W-:-:S07]  /*ac00*/  IMAD.SHL.U32 R14, R12, 0x40, RZ ;  /* 0x000000400c0e7824 */ /* 0x000fce00078e00ff */
.L_x_300:
[----:B------:R-:W0:Y:S01]  /*ac10*/  S2R R12, SR_CgaCtaId ;  /* 0x00000000000c7919 */ /* 0x000e220000008800 */
[----:B------:R-:W-:Y:S02]  /*ac20*/  MOV R7, 0x400 ;  /* 0x0000040000077802 */ /* 0x000fe40000000f00 */
[----:B------:R-:W-:Y:S02]  /*ac30*/  LOP3.LUT P1, RZ, R18, 0x7f, RZ, 0xc0, !PT ;  /* 0x0000007f12ff7812 */ /* 0x000fe4000782c0ff */
[----:B0-----:R-:W-:Y:S02]  /*ac40*/  LEA R24, R12, R7, 0x18 ;  /* 0x000000070c187211 */ /* 0x001fe400078ec0ff */
[----:B------:R-:W-:-:S09]  /*ac50*/  SHF.L.U32 R7, R5, 0x1f, RZ ;  /* 0x0000001f05077819 */ /* 0x000fd200000006ff */
[----:B------:R-:W0:Y:S01]  /*ac60*/  @!P1 LDC R12, c[0x0][0x500] ;  /* 0x00014000ff0c9b82 */ /* 0x000e220000000800 */
[----:B------:R-:W-:-:S04]  /*ac70*/  IMAD R22, R6, 0x8, R24 ;  /* 0x0000000806167824 */ /* 0x000fc800078e0218 */
[----:B------:R-:W1:Y:S02]  /*ac80*/  SYNCS.PHASECHK.TRANS64.TRYWAIT P0, [R22+URZ+0x20], R7 ;  /* 0x00002007160075a7 */ /* 0x000e64000800017f */
[----:B-1----:R-:W-:Y:S05]  /*ac90*/  @!P0 BRA `(.L_x_298) ;  /* 0x0000000c007c8947 */ /* 0x002fea0003800000 */
.L_x_317:
[----:B-1----:R-:W-:Y:S01]  /*aca0*/  PRMT R7, R11, 0x9910, RZ ;  /* 0x000099100b077816 */ /* 0x002fe200000000ff */
[----:B0-----:R0:W-:Y:S03]  /*acb0*/  @!P1 SYNCS.ARRIVE.TRANS64 RZ, [R22+URZ], R12 ;  /* 0x0000000c16ff99a7 */ /* 0x0011e6000800003f */
[----:B------:R-:W-:-:S13]  /*acc0*/  ISETP.NE.AND P0, PT, R7, 0x2, PT ;  /* 0x000000020700780c */ /* 0x000fda0003f05270 */
[----:B0-----:R-:W-:Y:S05]  /*acd0*/  @P0 BRA `(.L_x_299) ;  /* 0x0000000000040947 */ /* 0x001fea0003800000 */
[----:B------:R-:W-:Y:S01]  /*ace0*/  BPT.TRAP 0x1 ;  /* 0x000000040000795c */ /* 0x000fe20000300000 */
.L_x_299:
[----:B------:R-:W-:Y:S01]  /*acf0*/  LEA R7, R6, UR25, 0x1 ;  /* 0x0000001906077c11 */ /* 0x000fe2000f8e08ff */
[----:B------:R-:W-:Y:S01]  /*ad00*/  VIADD R4, R4, 0xffffffff ;  /* 0xffffffff04047836 */ /* 0x000fe20000000000 */
[----:B------:R-:W-:Y:S01]  /*ad10*/  R2UR UR23, R14 ;  /* 0x000000000e1772ca */ /* 0x000fe200000e0000 */
[----:B------:R-:W-:Y:S01]  /*ad20*/  UIADD3 UR14, UP0, UR28, 0xf0, URZ ;  /* 0x000000f01c0e7890 */ /* 0x000fe2000ff1e03f */
[----:B------:R-:W-:Y:S01]  /*ad30*/  R2UR UR9, R22 ;  /* 0x00000000160972ca */ /* 0x000fe200000e0000 */
[----:B------:R-:W-:Y:S01]  /*ad40*/  IMAD.SHL.U32 R7, R7, 0x800, RZ ;  /* 0x0000080007077824 */ /* 0x000fe200078e00ff */
[----:B------:R-:W-:Y:S01]  /*ad50*/  R2UR UR10, R15 ;  /* 0x000000000f0a72ca */ /* 0x000fe200000e0000 */
[----:B------:R-:W-:Y:S01]  /*ad60*/  UIADD3 UR32, UP1, UR28, 0x1f0, URZ ;  /* 0x000001f01c207890 */ /* 0x000fe2000ff3e03f */
[----:B------:R-:W-:Y:S01]  /*ad70*/  R2UR UR12, R13 ;  /* 0x000000000d0c72ca */ /* 0x000fe200000e0000 */
[--C-:B------:R-:W-:Y:S01]  /*ad80*/  IMAD R12, R7, 0x4, R24.reuse ;  /* 0x00000004070c7824 */ /* 0x100fe200078e0218 */
[----:B------:R-:W-:Y:S01]  /*ad90*/  LEA R7, R6, UR7, 0xd ;  /* 0x0000000706077c11 */ /* 0x000fe2000f8e68ff */
[----:B------:R-:W-:Y:S01]  /*ada0*/  UIADD3.X UR15, URZ, UR29, URZ, UP0, !UPT ;  /* 0x0000001d3f0f7290 */ /* 0x000fe200087fe43f */
[----:B------:R-:W-:Y:S01]  /*adb0*/  R2UR UR24, R20 ;  /* 0x00000000141872ca */ /* 0x000fe200000e0000 */
[----:B------:R-:W-:Y:S01]  /*adc0*/  UPRMT UR20, URZ, 0x5410, UR18 ;  /* 0x000054103f147896 */ /* 0x000fe20008000012 */
[----:B------:R-:W-:Y:S01]  /*add0*/  R2UR UR8, R12 ;  /* 0x000000000c0872ca */ /* 0x000fe200000e0000 */
[----:B------:R-:W-:Y:S01]  /*ade0*/  IMAD R7, R7, 0x4, R24 ;  /* 0x0000000407077824 */ /* 0x000fe200078e0218 */
[----:B------:R-:W-:Y:S01]  /*adf0*/  ISETP.GT.AND P1, PT, R4, 0x1, PT ;  /* 0x000000010400780c */ /* 0x000fe20003f24270 */
[----:B------:R-:W-:Y:S01]  /*ae00*/  VIADD R6, R6, 0x1 ;  /* 0x0000000106067836 */ /* 0x000fe20000000000 */
[----:B------:R-:W-:Y:S01]  /*ae10*/  UPRMT UR30, URZ, 0x5410, UR19 ;  /* 0x000054103f1e7896 */ /* 0x000fe20008000013 */
[----:B------:R-:W-:Y:S01]  /*ae20*/  VIADD R15, R15, 0x20 ;  /* 0x000000200f0f7836 */ /* 0x000fe20000000000 */
[----:B------:R-:W-:Y:S01]  /*ae30*/  R2UR UR11, R7 ;  /* 0x00000000070b72ca */ /* 0x000fe200000e0000 */
[----:B------:R-:W-:Y:S01]  /*ae40*/  UIADD3.X UR33, URZ, UR29, URZ, UP1, !UPT ;  /* 0x0000001d3f217290 */ /* 0x000fe20008ffe43f */
[----:B------:R-:W-:Y:S01]  /*ae50*/  ISETP.NE.AND P0, PT, R6, 0x4, PT ;  /* 0x000000040600780c */ /* 0x000fe20003f05270 */
[----:B------:R-:W-:Y:S01]  /*ae60*/  UMOV UR16, 0x0 ;  /* 0x0000000000107882 */ /* 0x000fe20000000000 */
[----:B------:R-:W-:-:S02]  /*ae70*/  UMOV UR17, 0x10000000 ;  /* 0x1000000000117882 */ /* 0x000fc40000000000 */
[----:B------:R-:W-:Y:S01]  /*ae80*/  SEL R12, RZ, 0x1, P0 ;  /* 0x00000001ff0c7807 */ /* 0x000fe20000000000 */
[----:B------:R-:W-:Y:S01]  /*ae90*/  UIADD3 UR8, UR8, 0x100, URZ ;  /* 0x0000010008087890 */ /* 0x000fe2000fffe03f */
[----:B------:R-:W-:Y:S02]  /*aea0*/  SEL R6, R6, RZ, P0 ;  /* 0x000000ff06067207 */ /* 0x000fe40000000000 */
[----:B------:R-:W-:-:S03]  /*aeb0*/  LOP3.LUT R5, R5, R12, RZ, 0x3c, !PT ;  /* 0x0000000c05057212 */ /* 0x000fc600078e3cff */
[----:B------:R-:W-:-:S03]  /*aec0*/  UIADD3 UR22, UR11, 0x10100, URZ ;  /* 0x000101000b167890 */ /* 0x000fc6000fffe03f */
[----:B------:R-:W-:Y:S02]  /*aed0*/  UMOV UR11, UR23 ;  /* 0x00000017000b7c82 */ /* 0x000fe40008000000 */
[----:B------:R0:W-:Y:S02]  /*aee0*/  UTMALDG.3D.MULTICAST [UR8], [UR14], UR20, desc[UR16] ;  /* 0x000010080e0073b4 */ /* 0x0001e40008011814 */
[----:B0-----:R-:W-:Y:S01]  /*aef0*/  UMOV UR8, UR22 ;  /* 0x0000001600087c82 */ /* 0x001fe20008000000 */
[----:B------:R-:W-:Y:S02]  /*af00*/  UMOV UR11, UR24 ;  /* 0x00000018000b7c82 */ /* 0x000fe40008000000 */
[----:B------:R0:W-:Y:S02]  /*af10*/  UTMALDG.3D.MULTICAST [UR8], [UR32], UR30, desc[UR16] ;  /* 0x00001008200073b4 */ /* 0x0001e4000801181e */
[----:B0-----:R-:W-:Y:S05]  /*af20*/  @P1 BRA `(.L_x_300) ;  /* 0xfffffffc00381947 */ /* 0x001fea000383ffff */
.L_x_297:
[----:B------:R-:W-:Y:S05]  /*af30*/  BSYNC B1 ;  /* 0x0000000000017941 */ /* 0x000fea0003800000 */
.L_x_296:
[----:B------:R-:W-:Y:S01]  /*af40*/  LOP3.LUT P1, RZ, R3, 0xff, RZ, 0xc0, !PT ;  /* 0x000000ff03ff7812 */ /* 0x000fe2000782c0ff */
[----:B------:R-:W-:Y:S01]  /*af50*/  IMAD.IADD R9, R8, 0x1, R9 ;  /* 0x0000000108097824 */ /* 0x000fe200078e0209 */
[----:B------:R-:W-:Y:S01]  /*af60*/  IADD3 R16, P2, R16, UR26, RZ ;  /* 0x0000001a10107c10 */ /* 0x000fe2000ff5e0ff */
[----:B------:R-:W-:Y:S01]  /*af70*/  ULDC.64 UR8, c[0x0][0x650] ;  /* 0x0001940000087ab9 */ /* 0x000fe20000000a00 */
[----:B------:R-:W-:Y:S01]  /*af80*/  BSSY B1, `(.L_x_301) ;  /* 0x000006b000017945 */ /* 0x000fe20003800000 */
[----:B------:R-:W-:Y:S01]  /*af90*/  IMAD.MOV.U32 R12, RZ, RZ, -0x1 ;  /* 0xffffffffff0c7424 */ /* 0x000fe200078e00ff */
[----:B------:R-:W-:Y:S01]  /*afa0*/  SHF.R.U32.HI R3, RZ, 0x2, R9 ;  /* 0x00000002ff037819 */ /* 0x000fe20000011609 */
[----:B------:R-:W-:Y:S01]  /*afb0*/  IMAD.MOV.U32 R20, RZ, RZ, -0x1 ;  /* 0xffffffffff147424 */ /* 0x000fe200078e00ff */
[----:B------:R-:W-:Y:S01]  /*afc0*/  ISETP.GT.U32.AND P0, PT, R9, 0x3, PT ;  /* 0x000000030900780c */ /* 0x000fe20003f04070 */
[----:B------:R-:W-:Y:S01]  /*afd0*/  IMAD.MOV.U32 R13, RZ, RZ, -0x1 ;  /* 0xffffffffff0d7424 */ /* 0x000fe200078e00ff */
[----:B------:R-:W-:-:S02]  /*afe0*/  LOP3.LUT R3, R3, 0x1, RZ, 0xc0, !PT ;  /* 0x0000000103037812 */ /* 0x000fc400078ec0ff */
[----:B------:R-:W-:Y:S01]  /*aff0*/  ISETP.LT.U32.AND P0, PT, R8, 0x4, P0 ;  /* 0x000000040800780c */ /* 0x000fe20000701070 */
[----:B------:R-:W0:Y:S01]  /*b000*/  @P1 S2R R5, SR_CgaCtaId ;  /* 0x0000000000051919 */ /* 0x000e220000008800 */
[----:B------:R-:W-:Y:S02]  /*b010*/  @P1 MOV R4, 0x400 ;  /* 0x0000040000041802 */ /* 0x000fe40000000f00 */
[----:B------:R-:W-:Y:S02]  /*b020*/  IADD3.X R17, R17, UR21, RZ, P2, !PT ;  /* 0x0000001511117c10 */ /* 0x000fe400097fe4ff */
[----:B------:R-:W-:Y:S02]  /*b030*/  ISETP.GE.U32.AND P2, PT, R16, UR8, PT ;  /* 0x0000000810007c0c */ /* 0x000fe4000bf46070 */
[----:B------:R-:W-:Y:S02]  /*b040*/  LOP3.LUT R9, R9, 0x3, RZ, 0xc0, !PT ;  /* 0x0000000309097812 */ /* 0x000fe400078ec0ff */
[----:B0-----:R-:W-:-:S04]  /*b050*/  @P1 LEA R4, R5, R4, 0x18 ;  /* 0x0000000405041211 */ /* 0x001fc800078ec0ff */
[----:B------:R0:W-:Y:S01]  /*b060*/  @P1 SYNCS.ARRIVE.TRANS64.A1T0 RZ, [R4+URZ+0x58], RZ ;  /* 0x000058ff04ff19a7 */ /* 0x0001e2000810003f */
[----:B------:R-:W-:Y:S02]  /*b070*/  ISETP.NE.U32.AND P1, PT, R3, 0x1, PT ;  /* 0x000000010300780c */ /* 0x000fe40003f25070 */
[----:B------:R-:W-:Y:S02]  /*b080*/  SEL R3, RZ, 0x1, !P0 ;  /* 0x00000001ff037807 */ /* 0x000fe40004000000 */
[----:B------:R-:W-:Y:S02]  /*b090*/  ISETP.GE.U32.AND.EX P0, PT, R17, UR9, PT, P2 ;  /* 0x0000000911007c0c */ /* 0x000fe4000bf06120 */
[----:B------:R-:W-:-:S04]  /*b0a0*/  ISETP.GT.U32.AND P1, PT, R8, 0x3, !P1 ;  /* 0x000000030800780c */ /* 0x000fc80004f24070 */
[----:B0-----:R-:W-:-:S04]  /*b0b0*/  SEL R4, RZ, 0x1, !P1 ;  /* 0x00000001ff047807 */ /* 0x001fc80004800000 */
[--C-:B------:R-:W-:Y:S02]  /*b0c0*/  LOP3.LUT R10, R4, R10, R3.reuse, 0x96, !PT ;  /* 0x0000000a040a7212 */ /* 0x100fe400078e9603 */
[----:B------:R-:W-:Y:S02]  /*b0d0*/  PRMT R4, RZ, 0x7610, R4 ;  /* 0x00007610ff047816 */ /* 0x000fe40000000004 */
[----:B------:R-:W-:Y:S01]  /*b0e0*/  PRMT R3, RZ, 0x7610, R3 ;  /* 0x00007610ff037816 */ /* 0x000fe20000000003 */
[----:B------:R-:W-:Y:S06]  /*b0f0*/  @P0 BRA `(.L_x_302) ;  /* 0x00000004004c0947 */ /* 0x000fec0003800000 */
[----:B------:R-:W0:Y:S01]  /*b100*/  S2R R14, SR_CTAID.X ;  /* 0x00000000000e7919 */ /* 0x000e220000002500 */
[----:B------:R-:W-:Y:S01]  /*b110*/  ULDC.64 UR8, c[0x0][0x628] ;  /* 0x00018a0000087ab9 */ /* 0x000fe20000000a00 */
[----:B------:R-:W1:Y:S01]  /*b120*/  LDC R15, c[0x0][0x144] ;  /* 0x00005100ff0f7b82 */ /* 0x000e620000000800 */
[----:B------:R-:W-:Y:S01]  /*b130*/  ISETP.NE.U32.AND P0, PT, RZ, UR8, PT ;  /* 0x00000008ff007c0c */ /* 0x000fe2000bf05070 */
[----:B------:R-:W2:Y:S01]  /*b140*/  S2R R12, SR_CTAID.Y ;  /* 0x00000000000c7919 */ /* 0x000ea20000002600 */
[----:B------:R-:W-:Y:S01]  /*b150*/  ULDC UR10, c[0x0][0x150] ;  /* 0x00005400000a7ab9 */ /* 0x000fe20000000800 */
[----:B------:R-:W-:Y:S01]  /*b160*/  ULDC UR11, c[0x0][0x630] ;  /* 0x00018c00000b7ab9 */ /* 0x000fe20000000800 */
[----:B------:R-:W-:Y:S01]  /*b170*/  ISETP.NE.AND.EX P0, PT, RZ, UR9, PT, P0 ;  /* 0x00000009ff007c0c */ /* 0x000fe2000bf05300 */
[----:B------:R-:W-:Y:S01]  /*b180*/  IMAD.MOV.U32 R4, RZ, RZ, R16 ;  /* 0x000000ffff047224 */ /* 0x000fe200078e0010 */
[----:B0-----:R-:W-:-:S05]  /*b190*/  I2FP.F32.U32 R5, R14 ;  /* 0x0000000e00057245 */ /* 0x001fca0000201000 */
[----:B------:R-:W-:Y:S01]  /*b1a0*/  FMUL R20, R5, UR10 ;  /* 0x0000000a05147c20 */ /* 0x000fe20008400000 */
[----:B------:R-:W-:-:S05]  /*b1b0*/  IMAD.MOV.U32 R5, RZ, RZ, R17 ;  /* 0x000000ffff057224 */ /* 0x000fca00078e0011 */
[----:B--2---:R-:W-:Y:S05]  /*b1c0*/  @!P0 BRA `(.L_x_303) ;  /* 0x0000000000288947 */ /* 0x004fea0003800000 */
[----:B------:R-:W-:Y:S02]  /*b1d0*/  ULDC UR10, c[0x0][0x634] ;  /* 0x00018d00000a7ab9 */ /* 0x000fe40000000800 */
[----:B------:R-:W-:-:S05]  /*b1e0*/  IADD3 R5, P0, R16, UR10, RZ ;  /* 0x0000000a10057c10 */ /* 0x000fca000ff1e0ff */
[----:B------:R-:W-:-:S04]  /*b1f0*/  IMAD.X R13, RZ, RZ, R17, P0 ;  /* 0x000000ffff0d7224 */ /* 0x000fc800000e0611 */
[----:B------:R-:W-:-:S04]  /*b200*/  IMAD.WIDE.U32 R6, R13, UR8, RZ ;  /* 0x000000080d067c25 */ /* 0x000fc8000f8e00ff */
[----:B------:R-:W-:-:S04]  /*b210*/  IMAD.WIDE.U32 R6, P0, R5, UR9, R6 ;  /* 0x0000000905067c25 */ /* 0x000fc8000f800006 */
[----:B------:R-:W-:-:S04]  /*b220*/  IMAD.WIDE.U32 R4, R5, UR8, RZ ;  /* 0x0000000805047c25 */ /* 0x000fc8000f8e00ff */
[----:B------:R-:W-:Y:S01]  /*b230*/  IMAD.MOV.U32 R4, RZ, RZ, R7 ;  /* 0x000000ffff047224 */ /* 0x000fe200078e0007 */
[----:B------:R-:W-:Y:S01]  /*b240*/  IADD3 RZ, P1, R5, R6, RZ ;  /* 0x0000000605ff7210 */ /* 0x000fe20007f3e0ff */
[----:B------:R-:W-:-:S04]  /*b250*/  IMAD.X R5, RZ, RZ, RZ, P0 ;  /* 0x000000ffff057224 */ /* 0x000fc800000e06ff */
[----:B------:R-:W-:-:S08]  /*b260*/  IMAD.WIDE.U32.X R4, R13, UR9, R4, P1 ;  /* 0x000000090d047c25 */ /* 0x000fd000088e0404 */
.L_x_303:
[--C-:B------:R-:W-:Y:S01]  /*b270*/  SHF.R.U64 R13, R4, UR11, R5.reuse ;  /* 0x0000000b040d7c19 */ /* 0x100fe20008001205 */
[----:B------:R-:W0:Y:S01]  /*b280*/  F2I.U32.TRUNC.NTZ R20, R20 ;  /* 0x0000001400147305 */ /* 0x000e22000020f000 */
[----:B------:R-:W-:Y:S01]  /*b290*/  SHF.R.U32.HI R4, RZ, UR11, R5 ;  /* 0x0000000bff047c19 */ /* 0x000fe20008011605 */
[----:B------:R-:W-:Y:S01]  /*b2a0*/  ULDC.64 UR8, c[0x0][0x620] ;  /* 0x0001880000087ab9 */ /* 0x000fe20000000a00 */
[----:B------:R-:W-:Y:S01]  /*b2b0*/  IADD3 R7, P0, RZ, -R13, RZ ;  /* 0x8000000dff077210 */ /* 0x000fe20007f1e0ff */
[----:B------:R-:W-:Y:S01]  /*b2c0*/  ULDC.64 UR10, c[0x0][0x640] ;  /* 0x00019000000a7ab9 */ /* 0x000fe20000000a00 */
[----:B------:R-:W2:Y:S03]  /*b2d0*/  LDC R21, c[0x0][0x148] ;  /* 0x00005200ff157b82 */ /* 0x000ea60000000800 */
[----:B------:R-:W-:Y:S01]  /*b2e0*/  IMAD.X R4, RZ, RZ, ~R4, P0 ;  /* 0x000000ffff047224 */ /* 0x000fe200000e0e04 */
[----:B------:R-:W-:-:S03]  /*b2f0*/  ISETP.NE.U32.AND P0, PT, RZ, UR10, PT ;  /* 0x0000000aff007c0c */ /* 0x000fc6000bf05070 */
[----:B------:R-:W-:Y:S01]  /*b300*/  IMAD R6, R4, UR8, RZ ;  /* 0x0000000804067c24 */ /* 0x000fe2000f8e02ff */
[----:B------:R-:W-:Y:S01]  /*b310*/  ISETP.NE.AND.EX P0, PT, RZ, UR11, PT, P0 ;  /* 0x0000000bff007c0c */ /* 0x000fe2000bf05300 */
[----:B------:R-:W-:Y:S01]  /*b320*/  IMAD.WIDE.U32 R4, R7, UR8, R16 ;  /* 0x0000000807047c25 */ /* 0x000fe2000f8e0010 */
[----:B------:R-:W-:-:S03]  /*b330*/  ULDC UR8, c[0x0][0x618] ;  /* 0x0001860000087ab9 */ /* 0x000fc60000000800 */
[----:B------:R-:W-:Y:S01]  /*b340*/  IMAD R7, R7, UR9, R6 ;  /* 0x0000000907077c24 */ /* 0x000fe2000f8e0206 */
[----:B------:R-:W-:Y:S01]  /*b350*/  ULDC UR9, c[0x0][0x154] ;  /* 0x0000550000097ab9 */ /* 0x000fe20000000800 */
[----:B0-----:R-:W-:Y:S02]  /*b360*/  IMAD.MOV R6, RZ, RZ, -R20 ;  /* 0x000000ffff067224 */ /* 0x001fe400078e0a14 */
[----:B------:R-:W-:Y:S02]  /*b370*/  IMAD.IADD R5, R5, 0x1, R7 ;  /* 0x0000000105057824 */ /* 0x000fe400078e0207 */
[----:B-1----:R-:W-:Y:S01]  /*b380*/  IMAD R14, R15, R6, R14 ;  /* 0x000000060f0e7224 */ /* 0x002fe200078e020e */
[----:B------:R-:W-:Y:S02]  /*b390*/  I2FP.F32.U32 R6, R12 ;  /* 0x0000000c00067245 */ /* 0x000fe40000201000 */
[--C-:B------:R-:W-:Y:S02]  /*b3a0*/  SHF.R.U64 R15, R4, UR8, R5.reuse ;  /* 0x00000008040f7c19 */ /* 0x100fe40008001205 */
[----:B------:R-:W-:Y:S01]  /*b3b0*/  SHF.R.U32.HI R4, RZ, UR8, R5 ;  /* 0x00000008ff047c19 */ /* 0x000fe20008011605 */
[----:B------:R-:W-:Y:S01]  /*b3c0*/  FMUL R6, R6, UR9 ;  /* 0x0000000906067c20 */ /* 0x000fe20008400000 */
[----:B------:R-:W-:-:S02]  /*b3d0*/  ULDC UR8, c[0x0][0x608] ;  /* 0x0001820000087ab9 */ /* 0x000fc40000000800 */
[--C-:B------:R-:W-:Y:S01]  /*b3e0*/  SHF.R.U64 R22, R15, UR8, R4.reuse ;  /* 0x000000080f167c19 */ /* 0x100fe20008001204 */
[----:B------:R0:W1:Y:S01]  /*b3f0*/  F2I.U32.TRUNC.NTZ R24, R6 ;  /* 0x0000000600187305 */ /* 0x000062000020f000 */
[----:B------:R-:W-:Y:S01]  /*b400*/  SHF.R.U32.HI R5, RZ, UR8, R4 ;  /* 0x00000008ff057c19 */ /* 0x000fe20008011604 */
[----:B------:R-:W-:-:S03]  /*b410*/  ULDC UR8, c[0x0][0x658] ;  /* 0x0001960000087ab9 */ /* 0x000fc60000000800 */
[--C-:B------:R-:W-:Y:S02]  /*b420*/  SHF.R.U64 R20, R22, UR8, R5.reuse ;  /* 0x0000000816147c19 */ /* 0x100fe40008001205 */
[----:B------:R-:W-:-:S03]  /*b430*/  SHF.R.U32.HI R23, RZ, UR8, R5 ;  /* 0x00000008ff177c19 */ /* 0x000fc60008011605 */
[----:B------:R-:W-:Y:S02]  /*b440*/  IMAD.MOV.U32 R4, RZ, RZ, R20 ;  /* 0x000000ffff047224 */ /* 0x000fe400078e0014 */
[----:B------:R-:W-:Y:S01]  /*b450*/  IMAD.MOV.U32 R5, RZ, RZ, R23 ;  /* 0x000000ffff057224 */ /* 0x000fe200078e0017 */
[----:B0-----:R-:W-:Y:S06]  /*b460*/  @!P0 BRA `(.L_x_304) ;  /* 0x0000000000288947 */ /* 0x001fec0003800000 */
        /* <DEDUP_REMOVED lines=10> */
.L_x_304:
[----:B------:R-:W-:Y:S01]  /*b510*/  ISETP.NE.AND P0, PT, R2, 0x1, PT ;  /* 0x000000010200780c */ /* 0x000fe20003f05270 */
[----:B------:R-:W-:Y:S01]  /*b520*/  ULDC UR8, c[0x0][0x648] ;  /* 0x0001920000087ab9 */ /* 0x000fe20000000800 */
[----:B------:R-:W-:Y:S01]  /*b530*/  LOP3.LUT R22, R22, UR13, RZ, 0xc0, !PT ;  /* 0x0000000d16167c12 */ /* 0x000fe2000f8ec0ff */
[----:B-1----:R-:W-:Y:S01]  /*b540*/  IMAD.MOV R24, RZ, RZ, -R24 ;  /* 0x000000ffff187224 */ /* 0x002fe200078e0a18 */
[----:B------:R-:W-:Y:S01]  /*b550*/  SHF.R.U64 R5, R4, UR8, R5 ;  /* 0x0000000804057c19 */ /* 0x000fe20008001205 */
[----:B------:R-:W-:Y:S01]  /*b560*/  ULDC UR8, c[0x0][0x638] ;  /* 0x00018e0000087ab9 */ /* 0x000fe20000000800 */
[----:B------:R-:W-:Y:S01]  /*b570*/  LOP3.LUT R15, R15, UR4, RZ, 0xc0, !PT ;  /* 0x000000040f0f7c12 */ /* 0x000fe2000f8ec0ff */
[----:B------:R-:W-:Y:S01]  /*b580*/  ULDC UR9, c[0x0][0x610] ;  /* 0x0001840000097ab9 */ /* 0x000fe20000000800 */
[----:B------:R-:W-:Y:S02]  /*b590*/  IMAD.MOV.U32 R4, RZ, RZ, 0x1 ;  /* 0x00000001ff047424 */ /* 0x000fe400078e00ff */
[----:B------:R-:W-:-:S02]  /*b5a0*/  IMAD.MOV R7, RZ, RZ, -R5 ;  /* 0x000000ffff077224 */ /* 0x000fc400078e0a05 */
[----:B------:R-:W-:Y:S02]  /*b5b0*/  IMAD R5, R5, UR5, R22 ;  /* 0x0000000505057c24 */ /* 0x000fe4000f8e0216 */
[----:B--2---:R-:W-:Y:S02]  /*b5c0*/  @P0 IMAD R14, R21, R24, R12 ;  /* 0x00000018150e0224 */ /* 0x004fe400078e020c */
[----:B------:R-:W-:Y:S01]  /*b5d0*/  IMAD R20, R7, UR8, R20 ;  /* 0x0000000807147c24 */ /* 0x000fe2000f8e0214 */
[----:B------:R-:W-:Y:S01]  /*b5e0*/  ULDC UR8, c[0x0][0x600] ;  /* 0x0001800000087ab9 */ /* 0x000fe20000000800 */
[----:B------:R-:W-:Y:S02]  /*b5f0*/  IMAD R14, R5, UR9, R14 ;  /* 0x00000009050e7c24 */ /* 0x000fe4000f8e020e */
[----:B------:R-:W-:-:S05]  /*b600*/  IMAD R5, R20, UR8, R15 ;  /* 0x0000000814057c24 */ /* 0x000fca000f8e020f */
[----:B------:R-:W-:Y:S02]  /*b610*/  SEL R20, R5, R14, !P0 ;  /* 0x0000000e05147207 */ /* 0x000fe40004000000 */
[----:B------:R-:W-:-:S07]  /*b620*/  SEL R12, R14, R5, !P0 ;  /* 0x000000050e0c7207 */ /* 0x000fce0004000000 */
.L_x_302:
[----:B------:R-:W-:Y:S05]  /*b630*/  BSYNC B1 ;  /* 0x0000000000017941 */ /* 0x000fea0003800000 */
.L_x_301:
[----:B------:R-:W-:-:S13]  /*b640*/  LOP3.LUT P0, RZ, R4, 0xff, RZ, 0xc0, !PT ;  /* 0x000000ff04ff7812 */ /* 0x000fda000780c0ff */
[----:B------:R-:W-:Y:S05]  /*b650*/  @P0 BRA `(.L_x_305) ;  /* 0xfffffff400340947 */ /* 0x000fea000383ffff */
[----:B------:R-:W-:Y:S05]  /*b660*/  BSYNC B0 ;  /* 0x0000000000007941 */ /* 0x000fea0003800000 */
.L_x_294:
[----:B------:R-:W-:-:S03]  /*b670*/  UMOV UR8, 0xffffffff ;  /* 0xffffffff00087882 */ /* 0x000fc60000000000 */
[----:B------:R-:W-:Y:S05]  /*b680*/  BRA.DIV UR8, `(.L_x_306) ;  /* 0x0000000608147947 */ /* 0x000fea000b800000 */
[----:B------:R-:W-:-:S13]  /*b690*/  ELECT P6, URZ, PT ;  /* 0x00000000003f782f */ /* 0x000fda00038c0000 */
.L_x_320:
[----:B------:R-:W-:Y:S04]  /*b6a0*/  BSSY B0, `(.L_x_307) ;  /* 0x000002b000007945 */ /* 0x000fe80003800000 */
[----:B------:R-:W-:Y:S05]  /*b6b0*/  @!P6 BRA `(.L_x_308) ;  /* 0x0000000000a4e947 */ /* 0x000fea0003800000 */
[----:B------:R-:W-:-:S04]  /*b6c0*/  LOP3.LUT R19, R19, 0x2, RZ, 0xfc, !PT ;  /* 0x0000000213137812 */ /* 0x000fc800078efcff */
[----:B------:R-:W-:-:S13]  /*b6d0*/  ISETP.NE.AND P0, PT, R19, 0x3, PT ;  /* 0x000000031300780c */ /* 0x000fda0003f05270 */
[----:B------:R-:W-:Y:S05]  /*b6e0*/  @!P0 BRA `(.L_x_309) ;  /* 0x0000000000048947 */ /* 0x000fea0003800000 */
[----:B------:R-:W-:Y:S01]  /*b6f0*/  BPT.TRAP 0x1 ;  /* 0x000000040000795c */ /* 0x000fe20000300000 */
.L_x_309:
[----:B------:R-:W0:Y:S01]  /*b700*/  S2R R3, SR_CgaCtaId ;  /* 0x0000000000037919 */ /* 0x000e220000008800 */
[----:B------:R-:W-:Y:S02]  /*b710*/  MOV R0, 0x400 ;  /* 0x0000040000007802 */ /* 0x000fe40000000f00 */
[----:B------:R-:W-:Y:S02]  /*b720*/  SHF.L.U32 R2, R10, 0x1f, RZ ;  /* 0x0000001f0a027819 */ /* 0x000fe400000006ff */
[----:B0-----:R-:W-:-:S05]  /*b730*/  LEA R0, R3, R0, 0x18 ;  /* 0x0000000003007211 */ /* 0x001fca00078ec0ff */
[----:B------:R-:W-:-:S04]  /*b740*/  VIADD R0, R0, 0x20 ;  /* 0x0000002000007836 */ /* 0x000fc80000000000 */
[C---:B------:R-:W-:Y:S02]  /*b750*/  IMAD R5, R9.reuse, 0x8, R0 ;  /* 0x0000000809057824 */ /* 0x040fe400078e0200 */
[----:B------:R-:W-:Y:S02]  /*b760*/  VIADD R9, R9, 0x1 ;  /* 0x0000000109097836 */ /* 0x000fe40000000000 */
[----:B------:R-:W0:Y:S03]  /*b770*/  SYNCS.PHASECHK.TRANS64.TRYWAIT P0, [R5+URZ], R2 ;  /* 0x00000002050075a7 */ /* 0x000e26000800017f */
[----:B------:R-:W-:-:S04]  /*b780*/  ISETP.NE.AND P1, PT, R9, 0x4, PT ;  /* 0x000000040900780c */ /* 0x000fc80003f25270 */
[----:B------:R-:W-:Y:S02]  /*b790*/  SEL R3, RZ, 0x1, P1 ;  /* 0x00000001ff037807 */ /* 0x000fe40000800000 */
[----:B------:R-:W-:Y:S02]  /*b7a0*/  SEL R9, R9, RZ, P1 ;  /* 0x000000ff09097207 */ /* 0x000fe40000800000 */
[----:B------:R-:W-:-:S03]  /*b7b0*/  LOP3.LUT R10, R10, R3, RZ, 0x3c, !PT ;  /* 0x000000030a0a7212 */ /* 0x000fc600078e3cff */
[----:B------:R-:W-:Y:S01]  /*b7c0*/  IMAD R7, R9, 0x8, R0 ;  /* 0x0000000809077824 */ /* 0x000fe200078e0200 */
[----:B------:R-:W-:Y:S01]  /*b7d0*/  SHF.L.U32 R4, R10, 0x1f, RZ ;  /* 0x0000001f0a047819 */ /* 0x000fe200000006ff */
[----:B0-----:R-:W-:Y:S06]  /*b7e0*/  @!P0 BRA `(.L_x_310) ;  /* 0x0000000000dc8947 */ /* 0x001fec0003800000 */
.L_x_321:
[----:B------:R-:W1:Y:S01]  /*b7f0*/  SYNCS.PHASECHK.TRANS64.TRYWAIT P0, [R7+URZ], R4 ;  /* 0x00000004070075a7 */ /* 0x000e62000800017f */
[----:B0-----:R-:W-:-:S05]  /*b800*/  VIADD R2, R9, 0x1 ;  /* 0x0000000109027836 */ /* 0x001fca0000000000 */
[----:B------:R-:W-:-:S04]  /*b810*/  ISETP.NE.AND P1, PT, R2, 0x4, PT ;  /* 0x000000040200780c */ /* 0x000fc80003f25270 */
[----:B------:R-:W-:Y:S02]  /*b820*/  SEL R3, RZ, 0x1, P1 ;  /* 0x00000001ff037807 */ /* 0x000fe40000800000 */
[----:B------:R-:W-:Y:S02]  /*b830*/  SEL R9, R2, RZ, P1 ;  /* 0x000000ff02097207 */ /* 0x000fe40000800000 */
[----:B------:R-:W-:-:S03]  /*b840*/  LOP3.LUT R11, R10, R3, RZ, 0x3c, !PT ;  /* 0x000000030a0b7212 */ /* 0x000fc600078e3cff */
[----:B------:R-:W-:Y:S01]  /*b850*/  IMAD R6, R9, 0x8, R0 ;  /* 0x0000000809067824 */ /* 0x000fe200078e0200 */
[----:B------:R-:W-:Y:S01]  /*b860*/  SHF.L.U32 R5, R11, 0x1f, RZ ;  /* 0x0000001f0b057819 */ /* 0x000fe200000006ff */
[----:B-1----:R-:W-:Y:S06]  /*b870*/  @!P0 BRA `(.L_x_311) ;  /* 0x0000000000cc8947 */ /* 0x002fec0003800000 */
.L_x_322:
[----:B------:R-:W1:Y:S01]  /*b880*/  SYNCS.PHASECHK.TRANS64.TRYWAIT P0, [R6+URZ], R5 ;  /* 0x00000005060075a7 */ /* 0x000e62000800017f */
[----:B------:R-:W-:-:S05]  /*b890*/  VIADD R2, R9, 0x1 ;  /* 0x0000000109027836 */ /* 0x000fca0000000000 */
[----:B------:R-:W-:-:S04]  /*b8a0*/  ISETP.NE.AND P1, PT, R2, 0x4, PT ;  /* 0x000000040200780c */ /* 0x000fc80003f25270 */
[----:B0-----:R-:W-:Y:S02]  /*b8b0*/  SEL R4, RZ, 0x1, P1 ;  /* 0x00000001ff047807 */ /* 0x001fe40000800000 */
[----:B------:R-:W-:Y:S02]  /*b8c0*/  SEL R3, R2, RZ, P1 ;  /* 0x000000ff02037207 */ /* 0x000fe40000800000 */
[----:B------:R-:W-:Y:S01]  /*b8d0*/  LOP3.LUT R4, R11, R4, RZ, 0x3c, !PT ;  /* 0x000000040b047212 */ /* 0x000fe200078e3cff */
[----:B-1----:R-:W-:Y:S06]  /*b8e0*/  @!P0 BRA `(.L_x_312) ;  /* 0x0000000000c48947 */ /* 0x002fec0003800000 */
.L_x_323:
[----:B------:R-:W-:Y:S01]  /*b8f0*/  IMAD R3, R3, 0x8, R0 ;  /* 0x0000000803037824 */ /* 0x000fe200078e0200 */
[----:B------:R-:W-:-:S07]  /*b900*/  SHF.L.U32 R0, R4, 0x1f, RZ ;  /* 0x0000001f04007819 */ /* 0x000fce00000006ff */
.L_x_313:
[----:B-1----:R1:W2:Y:S02]  /*b910*/  SYNCS.PHASECHK.TRANS64.TRYWAIT P0, [R3+URZ], R0 ;  /* 0x00000000030075a7 */ /* 0x0022a4000800017f */
[----:B--2---:R-:W-:Y:S05]  /*b920*/  @!P0 NANOSLEEP.SYNCS 0x989680 ;  /* 0x009896800000895d */ /* 0x004fea0003900000 */
[----:B------:R-:W2:Y:S02]  /*b930*/  @!P0 SYNCS.PHASECHK.TRANS64 P0, [R3+URZ], R0 ;  /* 0x00000000030085a7 */ /* 0x000ea4000800007f */
[----:B--2---:R-:W-:Y:S05]  /*b940*/  @!P0 BRA `(.L_x_313) ;  /* 0xfffffffc00f08947 */ /* 0x004fea000383ffff */
.L_x_308:
[----:B------:R-:W-:Y:S05]  /*b950*/  BSYNC B0 ;  /* 0x0000000000007941 */ /* 0x000fea0003800000 */
.L_x_307:
[----:B------:R-:W-:Y:S05]  /*b960*/  EXIT ;  /* 0x000000000000794d */ /* 0x000fea0003800000 */
.L_x_21:
[----:B---3--:R3:W4:Y:S02]  /*b970*/  SYNCS.PHASECHK.TRANS64.TRYWAIT P1, [R3+URZ], R0 ;  /* 0x00000000030075a7 */ /* 0x008724000802017f */
[----:B----4-:R-:W-:Y:S05]  /*b980*/  @!P1 NANOSLEEP.SYNCS 0x989680 ;  /* 0x009896800000995d */ /* 0x010fea0003900000 */
[----:B------:R-:W4:Y:S02]  /*b990*/  @!P1 SYNCS.PHASECHK.TRANS64 P1, [R3+URZ], R0 ;  /* 0x00000000030095a7 */ /* 0x000f24000802007f */
[----:B----4-:R-:W-:Y:S05]  /*b9a0*/  @!P1 BRA `(.L_x_21) ;  /* 0xfffffffc00f09947 */ /* 0x010fea000383ffff */
[----:B------:R-:W-:Y:S05]  /*b9b0*/  BRA `(.L_x_20) ;  /* 0xffffff5800d87947 */ /* 0x000fea000383ffff */
.L_x_26:
[----:B-1----:R1:W2:Y:S02]  /*b9c0*/  SYNCS.PHASECHK.TRANS64.TRYWAIT P1, [R5+URZ], R4 ;  /* 0x00000004050075a7 */ /* 0x0022a4000802017f */
[----:B--2---:R-:W-:Y:S05]  /*b9d0*/  @!P1 NANOSLEEP.SYNCS 0x989680 ;  /* 0x009896800000995d */ /* 0x004fea0003900000 */
[----:B------:R-:W2:Y:S02]  /*b9e0*/  @!P1 SYNCS.PHASECHK.TRANS64 P1, [R5+URZ], R4 ;  /* 0x00000004050095a7 */ /* 0x000ea4000802007f */
[----:B--2---:R-:W-:Y:S05]  /*b9f0*/  @!P1 BRA `(.L_x_26) ;  /* 0xfffffffc00f09947 */ /* 0x004fea000383ffff */
[----:B------:R-:W-:Y:S05]  /*ba00*/  BRA `(.L_x_25) ;  /* 0xffffff5c00d47947 */ /* 0x000fea000383ffff */
.L_x_295:
[----:B------:R-:W-:Y:S01]  /*ba10*/  BSSY B1, `(.L_x_314) ;  /* 0x0000006000017945 */ /* 0x000fe20003800000 */
[----:B------:R-:W-:-:S07]  /*ba20*/  IMAD.MOV.U32 R15, RZ, RZ, -0x1 ;  /* 0xffffffffff0f7424 */ /* 0x000fce00078e00ff */
[----:B------:R-:W-:Y:S05]  /*ba30*/  WARPSYNC.COLLECTIVE R15, `(.L_x_315) ;  /* 0x000000000f0c7348 */ /* 0x000fea0003c00000 */
[----:B------:R-:W-:Y:S02]  /*ba40*/  ELECT P6, UR62, PT ;  /* 0x00000000003e782f */ /* 0x000fe400038c0000 */
[----:B------:R-:W-:Y:S01]  /*ba50*/  MOV R14, UR62 ;  /* 0x0000003e000e7c02 */ /* 0x000fe20008000f00 */
[----:B------:R-:W-:Y:S10]  /*ba60*/  ENDCOLLECTIVE ;  /* 0x000000000000791b */ /* 0x000ff40003800000 */
.L_x_315:
[----:B------:R-:W-:Y:S05]  /*ba70*/  BSYNC B1 ;  /* 0x0000000000017941 */ /* 0x000fea0003800000 */
.L_x_314:
[----:B------:R-:W-:Y:S05]  /*ba80*/  BRA `(.L_x_316) ;  /* 0xfffffff000347947 */ /* 0x000fea000383ffff */
.L_x_298:
[----:B-1----:R1:W2:Y:S02]  /*ba90*/  SYNCS.PHASECHK.TRANS64.TRYWAIT P0, [R22+URZ+0x20], R7 ;  /* 0x00002007160075a7 */ /* 0x0022a4000800017f */
[----:B--2---:R-:W-:Y:S05]  /*baa0*/  @!P0 NANOSLEEP.SYNCS 0x989680 ;  /* 0x009896800000895d */ /* 0x004fea0003900000 */
[----:B------:R-:W2:Y:S02]  /*bab0*/  @!P0 SYNCS.PHASECHK.TRANS64 P0, [R22+URZ+0x20], R7 ;  /* 0x00002007160085a7 */ /* 0x000ea4000800007f */
[----:B--2---:R-:W-:Y:S05]  /*bac0*/  @!P0 BRA `(.L_x_298) ;  /* 0xfffffffc00f08947 */ /* 0x004fea000383ffff */
[----:B------:R-:W-:Y:S05]  /*bad0*/  BRA `(.L_x_317) ;  /* 0xfffffff000707947 */ /* 0x000fea000383ffff */
.L_x_306:
[----:B------:R-:W-:Y:S01]  /*bae0*/  BSSY B0, `(.L_x_318) ;  /* 0x0000006000007945 */ /* 0x000fe20003800000 */
[----:B------:R-:W-:-:S07]  /*baf0*/  IMAD.MOV.U32 R15, RZ, RZ, -0x1 ;  /* 0xffffffffff0f7424 */ /* 0x000fce00078e00ff */
[----:B------:R-:W-:Y:S05]  /*bb00*/  WARPSYNC.COLLECTIVE R15, `(.L_x_319) ;  /* 0x000000000f0c7348 */ /* 0x000fea0003c00000 */
[----:B------:R-:W-:Y:S02]  /*bb10*/  ELECT P6, UR62, PT ;  /* 0x00000000003e782f */ /* 0x000fe400038c0000 */
[----:B------:R-:W-:Y:S01]  /*bb20*/  MOV R14, UR62 ;  /* 0x0000003e000e7c02 */ /* 0x000fe20008000f00 */
[----:B------:R-:W-:Y:S10]  /*bb30*/  ENDCOLLECTIVE ;  /* 0x000000000000791b */ /* 0x000ff40003800000 */
.L_x_319:
[----:B------:R-:W-:Y:S05]  /*bb40*/  BSYNC B0 ;  /* 0x0000000000007941 */ /* 0x000fea0003800000 */
.L_x_318:
[----:B------:R-:W-:Y:S05]  /*bb50*/  BRA `(.L_x_320) ;  /* 0xfffffff800d07947 */ /* 0x000fea000383ffff */
.L_x_310:
[----:B0-----:R0:W1:Y:S02]  /*bb60*/  SYNCS.PHASECHK.TRANS64.TRYWAIT P0, [R5+URZ], R2 ;  /* 0x00000002050075a7 */ /* 0x001064000800017f */
[----:B-1----:R-:W-:Y:S05]  /*bb70*/  @!P0 NANOSLEEP.SYNCS 0x989680 ;  /* 0x009896800000895d */ /* 0x002fea0003900000 */
[----:B------:R-:W1:Y:S02]  /*bb80*/  @!P0 SYNCS.PHASECHK.TRANS64 P0, [R5+URZ], R2 ;  /* 0x00000002050085a7 */ /* 0x000e64000800007f */
[----:B-1----:R-:W-:Y:S05]  /*bb90*/  @!P0 BRA `(.L_x_310) ;  /* 0xfffffffc00f08947 */ /* 0x002fea000383ffff */
[----:B------:R-:W-:Y:S05]  /*bba0*/  BRA `(.L_x_321) ;  /* 0xfffffffc00107947 */ /* 0x000fea000383ffff */
.L_x_311:
[----:B0-----:R0:W1:Y:S02]  /*bbb0*/  SYNCS.PHASECHK.TRANS64.TRYWAIT P0, [R7+URZ], R4 ;  /* 0x00000004070075a7 */ /* 0x001064000800017f */
[----:B-1----:R-:W-:Y:S05]  /*bbc0*/  @!P0 NANOSLEEP.SYNCS 0x989680 ;  /* 0x009896800000895d */ /* 0x002fea0003900000 */
[----:B------:R-:W1:Y:S02]  /*bbd0*/  @!P0 SYNCS.PHASECHK.TRANS64 P0, [R7+URZ], R4 ;  /* 0x00000004070085a7 */ /* 0x000e64000800007f */
[----:B-1----:R-:W-:Y:S05]  /*bbe0*/  @!P0 BRA `(.L_x_311) ;  /* 0xfffffffc00f08947 */ /* 0x002fea000383ffff */
[----:B------:R-:W-:Y:S05]  /*bbf0*/  BRA `(.L_x_322) ;  /* 0xfffffffc00207947 */ /* 0x000fea000383ffff */
.L_x_312:
[----:B0-----:R0:W1:Y:S02]  /*bc00*/  SYNCS.PHASECHK.TRANS64.TRYWAIT P0, [R6+URZ], R5 ;  /* 0x00000005060075a7 */ /* 0x001064000800017f */
[----:B-1----:R-:W-:Y:S05]  /*bc10*/  @!P0 NANOSLEEP.SYNCS 0x989680 ;  /* 0x009896800000895d */ /* 0x002fea0003900000 */
[----:B------:R-:W1:Y:S02]  /*bc20*/  @!P0 SYNCS.PHASECHK.TRANS64 P0, [R6+URZ], R5 ;  /* 0x00000005060085a7 */ /* 0x000e64000800007f */
[----:B-1----:R-:W-:Y:S05]  /*bc30*/  @!P0 BRA `(.L_x_312) ;  /* 0xfffffffc00f08947 */ /* 0x002fea000383ffff */
[----:B------:R-:W-:Y:S05]  /*bc40*/  BRA `(.L_x_323) ;  /* 0xfffffffc00287947 */ /* 0x000fea000383ffff */
.L_x_324:
[----:B------:R-:W-:-:S00]  /*bc50*/  BRA `(.L_x_324) ;  /* 0xfffffffc00fc7947 */ /* 0x000fc0000383ffff */
[----:B------:R-:W-:-:S00]  /*bc60*/  NOP ;  /* 0x0000000000007918 */ /* 0x000fc00000000000 */
        /* <DEDUP_REMOVED lines=9> */
.L_x_325:


//--------------------- .nv.global.init           --------------------------
	.section	.nv.global.init,"aw",@progbits
.nv.global.init:
	.type		$str$22,@object
	.size		$str$22,($str$23 - $str$22)
$str$22:
        /*0000*/ 	.byte	0x6b, 0x5f, 0x74, 0x69, 0x6c, 0x65, 0x5f, 0x63, 0x6f, 0x75, 0x6e, 0x74, 0x20, 0x3e, 0x3d, 0x20
        /*0010*/ 	.byte	0x31, 0x00
	.type		$str$23,@object
	.size		$str$23,(__unnamed_1 - $str$23)
$str$23:
        /*0012*/ 	.byte	0x2f, 0x74, 0x6d, 0x70, 0x2f, 0x63, 0x75, 0x74, 0x6c, 0x61, 0x73, 0x73, 0x5f, 0x73, 0x77, 0x65
        /*0022*/ 	.byte	0x65, 0x70, 0x5f, 0x73, 0x72, 0x63, 0x2f, 0x69, 0x6e, 0x63, 0x6c, 0x75, 0x64, 0x65, 0x2f, 0x63
        /*0032*/ 	.byte	0x75, 0x74, 0x6c, 0x61, 0x73, 0x73, 0x2f, 0x67, 0x65, 0x6d, 0x6d, 0x2f, 0x63, 0x6f, 0x6c, 0x6c
        /*0042*/ 	.byte	0x65, 0x63, 0x74, 0x69, 0x76, 0x65, 0x2f, 0x73, 0x6d, 0x39, 0x30, 0x5f, 0x6d, 0x6d, 0x61, 0x5f
        /*0052*/ 	.byte	0x74, 0x6d, 0x61, 0x5f, 0x67, 0x6d, 0x6d, 0x61, 0x5f, 0x73, 0x73, 0x5f, 0x77, 0x61, 0x72, 0x70
        /*0062*/ 	.byte	0x73, 0x70, 0x65, 0x63, 0x69, 0x61, 0x6c, 0x69, 0x7a, 0x65, 0x64, 0x2e, 0x68, 0x70, 0x70, 0x00
	.type		__unnamed_1,@object
	.size		__unnamed_1,(.L_0 - __unnamed_1)
__unnamed_1:
        /*0072*/ 	.byte	0x76, 0x6f, 0x69, 0x64, 0x20, 0x63, 0x75, 0x74, 0x6c, 0x61, 0x73, 0x73, 0x3a, 0x3a, 0x67, 0x65
        /* <DEDUP_REMOVED lines=178> */
        /*0ba2*/ 	.byte	0x74, 0x79, 0x5d, 0x00
.L_0:


//--------------------- .nv.shared._ZN7cutlass13device_kernelINS_4gemm6kernel13GemmUniversalIN4cute5tupleIJiiiiEEENS1_10collective13CollectiveMmaINS1_34MainloopSm90TmaGmmaWarpSpecializedILi4ENS5_IJNS4_1CILi2EEESB_NSA_ILi1EEEEEENS1_35KernelTmaWarpSpecializedCooperativeEEENS5_IJNSA_ILi128EEENSA_ILi256EEENSA_ILi32EEEEEENS_10tfloat32_tENS5_IJlSC_lEEESK_SL_NS4_8TiledMMAINS4_8MMA_AtomIJNS4_4SM904GMMA30MMA_64x256x8_F32TF32TF32_SS_TNILNSP_7ScaleInE1ELSR_1EEEEEENS4_6LayoutINS5_IJSB_SC_SC_EEENS5_IJSC_NSA_ILi0EEESW_EEEEENS5_IJNS4_10UnderscoreESZ_SZ_EEEEENS4_23SM90_TMA_LOAD_MULTICASTENS4_14ComposedLayoutINS4_7SwizzleILi3ELi4ELi3EEENS4_18smem_ptr_flag_bitsILi32EEENSU_INS5_IJNSA_ILi8EEESI_EEENS5_IJSI_SC_EEEEEEEvNS4_8identityES12_S1C_vS1D_EENS_8epilogue10collective6detail29Sm90TmaWarpSpecializedAdapterINS1G_15DefaultEpilogueISK_SL_SL_NS1F_6thread17LinearCombinationISK_Li1EffLNS1K_9ScaleType4KindE0ELNS_15FloatRoundStyleE2ESK_EENS1_15EpilogueDefaultEEEEEvvEEEEvNT_6ParamsE --------------------------
	.section	.nv.shared._ZN7cutlass13device_kernelINS_4gemm6kernel13GemmUniversalIN4cute5tupleIJiiiiEEENS1_10collective13CollectiveMmaINS1_34MainloopSm90TmaGmmaWarpSpecializedILi4ENS5_IJNS4_1CILi2EEESB_NSA_ILi1EEEEEENS1_35KernelTmaWarpSpecializedCooperativeEEENS5_IJNSA_ILi128EEENSA_ILi256EEENSA_ILi32EEEEEENS_10tfloat32_tENS5_IJlSC_lEEESK_SL_NS4_8TiledMMAINS4_8MMA_AtomIJNS4_4SM904GMMA30MMA_64x256x8_F32TF32TF32_SS_TNILNSP_7ScaleInE1ELSR_1EEEEEENS4_6LayoutINS5_IJSB_SC_SC_EEENS5_IJSC_NSA_ILi0EEESW_EEEEENS5_IJNS4_10UnderscoreESZ_SZ_EEEEENS4_23SM90_TMA_LOAD_MULTICASTENS4_14ComposedLayoutINS4_7SwizzleILi3ELi4ELi3EEENS4_18smem_ptr_flag_bitsILi32EEENSU_INS5_IJNSA_ILi8EEESI_EEENS5_IJSI_SC_EEEEEEEvNS4_8identityES12_S1C_vS1D_EENS_8epilogue10collective6detail29Sm90TmaWarpSpecializedAdapterINS1G_15DefaultEpilogueISK_SL_SL_NS1F_6thread17LinearCombinationISK_Li1EffLNS1K_9ScaleType4KindE0ELNS_15FloatRoundStyleE2ESK_EENS1_15EpilogueDefaultEEEEEvvEEEEvNT_6ParamsE,"aw",@nobits
	.sectionflags	@""
	.align	16
	.zero		1024


//--------------------- .nv.shared.reserved.0     --------------------------
	.section	.nv.shared.reserved.0,"aw",@nobits
	.weak		__nv_reservedSMEM_offset_0_alias
	.size		__nv_reservedSMEM_offset_0_alias, 0, 0
	.other		__nv_reservedSMEM_offset_0_alias,@"STO_CUDA_RESERVED_SHARED STV_DEFAULT"
__nv_reservedSMEM_offset_0_alias:
	.zero		0


//--------------------- .nv.global                --------------------------
	.section	.nv.global,"aw",@nobits
.nv.global:
	.type		_ZN39_INTERNAL_83d99612_4_k_cu_1581de99_67924cute1_E,@object
	.size		_ZN39_INTERNAL_83d99612_4_k_cu_1581de99_67924cute1_E,(_ZN39_INTERNAL_83d99612_4_k_cu_1581de99_67924cuda3std3__45__cpo6cbeginE - _ZN39_INTERNAL_83d99612_4_k_cu_1581de99_67924cute1_E)
_ZN39_INTERNAL_83d99612_4_k_cu_1581de99_67924cute1_E:
	.zero		1
	.type		_ZN39_INTERNAL_83d99612_4_k_cu_1581de99_67924cuda3std3__45__cpo6cbeginE,@object
	.size		_ZN39_INTERNAL_83d99612_4_k_cu_1581de99_67924cuda3std3__45__cpo6cbeginE,(_ZN39_INTERNAL_83d99612_4_k_cu_1581de99_67924cuda3std3__48in_placeE - _ZN39_INTERNAL_83d99612_4_k_cu_1581de99_67924cuda3std3__45__cpo6cbeginE)
_ZN39_INTERNAL_83d99612_4_k_cu_1581de99_67924cuda3std3__45__cpo6cbeginE:
	.zero		1
	.type		_ZN39_INTERNAL_83d99612_4_k_cu_1581de99_67924cuda3std3__48in_placeE,@object
	.size		_ZN39_INTERNAL_83d99612_4_k_cu_1581de99_67924cuda3std3__48in_placeE,(_ZN39_INTERNAL_83d99612_4_k_cu_1581de99_67924cuda3std6ranges3__45__cpo9iter_moveE - _ZN39_INTERNAL_83d99612_4_k_cu_1581de99_67924cuda3std3__48in_placeE)
_ZN39_INTERNAL_83d99612_4_k_cu_1581de99_67924cuda3std3__48in_placeE:
	.zero		1
	.type		_ZN39_INTERNAL_83d99612_4_k_cu_1581de99_67924cuda3std6ranges3__45__cpo9iter_moveE,@object
	.size		_ZN39_INTERNAL_83d99612_4_k_cu_1581de99_67924cuda3std6ranges3__45__cpo9iter_moveE,(_ZN39_INTERNAL_83d99612_4_k_cu_1581de99_67924cuda3std3__45__cpo5beginE - _ZN39_INTERNAL_83d99612_4_k_cu_1581de99_67924cuda3std6ranges3__45__cpo9iter_moveE)
_ZN39_INTERNAL_83d99612_4_k_cu_1581de99_67924cuda3std6ranges3__45__cpo9iter_moveE:
	.zero		1
	.type		_ZN39_INTERNAL_83d99612_4_k_cu_1581de99_67924cuda3std3__45__cpo5beginE,@object
	.size		_ZN39_INTERNAL_83d99612_4_k_cu_1581de99_67924cuda3std3__45__cpo5beginE,(_ZN39_INTERNAL_83d99612_4_k_cu_1581de99_67924cuda3std3__441_GLOBAL__N__83d99612_4_k_cu_1581de99_67926ignoreE - _ZN39_INTERNAL_83d99612_4_k_cu_1581de99_67924cuda3std3__45__cpo5beginE)
_ZN39_INTERNAL_83d99612_4_k_cu_1581de99_67924cuda3std3__45__cpo5beginE:
	.zero		1
	.type		_ZN39_INTERNAL_83d99612_4_k_cu_1581de99_67924cuda3std3__441_GLOBAL__N__83d99612_4_k_cu_1581de99_67926ignoreE,@object
	.size		_ZN39_INTERNAL_83d99612_4_k_cu_1581de99_67924cuda3std3__441_GLOBAL__N__83d99612_4_k_cu_1581de99_67926ignoreE,(_ZN39_INTERNAL_83d99612_4_k_cu_1581de99_67924cute7productE - _ZN39_INTERNAL_83d99612_4_k_cu_1581de99_67924cuda3std3__441_GLOBAL__N__83d99612_4_k_cu_1581de99_67926ignoreE)
_ZN39_INTERNAL_83d99612_4_k_cu_1581de99_67924cuda3std3__441_GLOBAL__N__83d99612_4_k_cu_1581de99_67926ignoreE:
	.zero		1
	.type		_ZN39_INTERNAL_83d99612_4_k_cu_1581de99_67924cute7productE,@object
	.size		_ZN39_INTERNAL_83d99612_4_k_cu_1581de99_67924cute7productE,(_ZN39_INTERNAL_83d99612_4_k_cu_1581de99_67924cuda3std3__45__cpo3endE - _ZN39_INTERNAL_83d99612_4_k_cu_1581de99_67924cute7productE)
_ZN39_INTERNAL_83d99612_4_k_cu_1581de99_67924cute7productE:
	.zero		1
	.type		_ZN39_INTERNAL_83d99612_4_k_cu_1581de99_67924cuda3std3__45__cpo3endE,@object
	.size		_ZN39_INTERNAL_83d99612_4_k_cu_1581de99_67924cuda3std3__45__cpo3endE,(_ZN39_INTERNAL_83d99612_4_k_cu_1581de99_67924cuda3std3__419piecewise_constructE - _ZN39_INTERNAL_83d99612_4_k_cu_1581de99_67924cuda3std3__45__cpo3endE)
_ZN39_INTERNAL_83d99612_4_k_cu_1581de99_67924cuda3std3__45__cpo3endE:
	.zero		1
	.type		_ZN39_INTERNAL_83d99612_4_k_cu_1581de99_67924cuda3std3__419piecewise_constructE,@object
	.size		_ZN39_INTERNAL_83d99612_4_k_cu_1581de99_67924cuda3std3__419piecewise_constructE,(_ZN39_INTERNAL_83d99612_4_k_cu_1581de99_67924cuda3std3__45__cpo4cendE - _ZN39_INTERNAL_83d99612_4_k_cu_1581de99_67924cuda3std3__419piecewise_constructE)
_ZN39_INTERNAL_83d99612_4_k_cu_1581de99_67924cuda3std3__419piecewise_constructE:
	.zero		1
	.type		_ZN39_INTERNAL_83d99612_4_k_cu_1581de99_67924cuda3std3__45__cpo4cendE,@object
	.size		_ZN39_INTERNAL_83d99612_4_k_cu_1581de99_67924cuda3std3__45__cpo4cendE,(_ZN39_INTERNAL_83d99612_4_k_cu_1581de99_67924cuda3std6ranges3__45__cpo4swapE - _ZN39_INTERNAL_83d99612_4_k_cu_1581de99_67924cuda3std3__45__cpo4cendE)
_ZN39_INTERNAL_83d99612_4_k_cu_1581de99_67924cuda3std3__45__cpo4cendE:
	.zero		1
	.type		_ZN39_INTERNAL_83d99612_4_k_cu_1581de99_67924cuda3std6ranges3__45__cpo4swapE,@object
	.size		_ZN39_INTERNAL_83d99612_4_k_cu_1581de99_67924cuda3std6ranges3__45__cpo4swapE,(.L_8 - _ZN39_INTERNAL_83d99612_4_k_cu_1581de99_67924cuda3std6ranges3__45__cpo4swapE)
_ZN39_INTERNAL_83d99612_4_k_cu_1581de99_67924cuda3std6ranges3__45__cpo4swapE:
	.zero		1
.L_8:


//--------------------- .nv.constant0._ZN7cutlass13device_kernelINS_4gemm6kernel13GemmUniversalIN4cute5tupleIJiiiiEEENS1_10collective13CollectiveMmaINS1_34MainloopSm90TmaGmmaWarpSpecializedILi4ENS5_IJNS4_1CILi2EEESB_NSA_ILi1EEEEEENS1_35KernelTmaWarpSpecializedCooperativeEEENS5_IJNSA_ILi128EEENSA_ILi256EEENSA_ILi32EEEEEENS_10tfloat32_tENS5_IJlSC_lEEESK_SL_NS4_8TiledMMAINS4_8MMA_AtomIJNS4_4SM904GMMA30MMA_64x256x8_F32TF32TF32_SS_TNILNSP_7ScaleInE1ELSR_1EEEEEENS4_6LayoutINS5_IJSB_SC_SC_EEENS5_IJSC_NSA_ILi0EEESW_EEEEENS5_IJNS4_10UnderscoreESZ_SZ_EEEEENS4_23SM90_TMA_LOAD_MULTICASTENS4_14ComposedLayoutINS4_7SwizzleILi3ELi4ELi3EEENS4_18smem_ptr_flag_bitsILi32EEENSU_INS5_IJNSA_ILi8EEESI_EEENS5_IJSI_SC_EEEEEEEvNS4_8identityES12_S1C_vS1D_EENS_8epilogue10collective6detail29Sm90TmaWarpSpecializedAdapterINS1G_15DefaultEpilogueISK_SL_SL_NS1F_6thread17LinearCombinationISK_Li1EffLNS1K_9ScaleType4KindE0ELNS_15FloatRoundStyleE2ESK_EENS1_15EpilogueDefaultEEEEEvvEEEEvNT_6ParamsE --------------------------
	.section	.nv.constant0._ZN7cutlass13device_kernelINS_4gemm6kernel13GemmUniversalIN4cute5tupleIJiiiiEEENS1_10collective13CollectiveMmaINS1_34MainloopSm90TmaGmmaWarpSpecializedILi4ENS5_IJNS4_1CILi2EEESB_NSA_ILi1EEEEEENS1_35KernelTmaWarpSpecializedCooperativeEEENS5_IJNSA_ILi128EEENSA_ILi256EEENSA_ILi32EEEEEENS_10tfloat32_tENS5_IJlSC_lEEESK_SL_NS4_8TiledMMAINS4_8MMA_AtomIJNS4_4SM904GMMA30MMA_64x256x8_F32TF32TF32_SS_TNILNSP_7ScaleInE1ELSR_1EEEEEENS4_6LayoutINS5_IJSB_SC_SC_EEENS5_IJSC_NSA_ILi0EEESW_EEEEENS5_IJNS4_10UnderscoreESZ_SZ_EEEEENS4_23SM90_TMA_LOAD_MULTICASTENS4_14ComposedLayoutINS4_7SwizzleILi3ELi4ELi3EEENS4_18smem_ptr_flag_bitsILi32EEENSU_INS5_IJNSA_ILi8EEESI_EEENS5_IJSI_SC_EEEEEEEvNS4_8identityES12_S1C_vS1D_EENS_8epilogue10collective6detail29Sm90TmaWarpSpecializedAdapterINS1G_15DefaultEpilogueISK_SL_SL_NS1F_6thread17LinearCombinationISK_Li1EffLNS1K_9ScaleType4KindE0ELNS_15FloatRoundStyleE2ESK_EENS1_15EpilogueDefaultEEEEEvvEEEEvNT_6ParamsE,"a",@progbits
	.sectionflags	@""
	.align	4
.nv.constant0._ZN7cutlass13device_kernelINS_4gemm6kernel13GemmUniversalIN4cute5tupleIJiiiiEEENS1_10collective13CollectiveMmaINS1_34MainloopSm90TmaGmmaWarpSpecializedILi4ENS5_IJNS4_1CILi2EEESB_NSA_ILi1EEEEEENS1_35KernelTmaWarpSpecializedCooperativeEEENS5_IJNSA_ILi128EEENSA_ILi256EEENSA_ILi32EEEEEENS_10tfloat32_tENS5_IJlSC_lEEESK_SL_NS4_8TiledMMAINS4_8MMA_AtomIJNS4_4SM904GMMA30MMA_64x256x8_F32TF32TF32_SS_TNILNSP_7ScaleInE1ELSR_1EEEEEENS4_6LayoutINS5_IJSB_SC_SC_EEENS5_IJSC_NSA_ILi0EEESW_EEEEENS5_IJNS4_10UnderscoreESZ_SZ_EEEEENS4_23SM90_TMA_LOAD_MULTICASTENS4_14ComposedLayoutINS4_7SwizzleILi3ELi4ELi3EEENS4_18smem_ptr_flag_bitsILi32EEENSU_INS5_IJNSA_ILi8EEESI_EEENS5_IJSI_SC_EEEEEEEvNS4_8identityES12_S1C_vS1D_EENS_8epilogue10collective6detail29Sm90TmaWarpSpecializedAdapterINS1G_15DefaultEpilogueISK_SL_SL_NS1F_6thread17LinearCombinationISK_Li1EffLNS1K_9ScaleType4KindE0ELNS_15FloatRoundStyleE2ESK_EENS1_15EpilogueDefaultEEEEEvvEEEEvNT_6ParamsE:
	.zero		1664


//--------------------- SYMBOLS --------------------------

	.type		.nv.reservedSmem.offset0,@object
	.size		.nv.reservedSmem.offset0,0x4
	.type		__assertfail,@function
